//
// Generated by NVIDIA NVVM Compiler
//
// Compiler Build ID: CL-36424714
// Cuda compilation tools, release 13.0, V13.0.88
// Based on NVVM 20.0.0
//

.version 9.0
.target sm_100
.address_size 64

	// .globl	_Z20compute_accelerationPK4BodyiPdS2_S2_

.visible .entry _Z20compute_accelerationPK4BodyiPdS2_S2_(
	.param .u64 .ptr .align 1 _Z20compute_accelerationPK4BodyiPdS2_S2__param_0,
	.param .u32 _Z20compute_accelerationPK4BodyiPdS2_S2__param_1,
	.param .u64 .ptr .align 1 _Z20compute_accelerationPK4BodyiPdS2_S2__param_2,
	.param .u64 .ptr .align 1 _Z20compute_accelerationPK4BodyiPdS2_S2__param_3,
	.param .u64 .ptr .align 1 _Z20compute_accelerationPK4BodyiPdS2_S2__param_4
)
{
	.reg .pred 	%p<20>;
	.reg .b32 	%r<49>;
	.reg .b64 	%rd<38>;
	.reg .b64 	%fd<380>;

	ld.param.u64 	%rd11, [_Z20compute_accelerationPK4BodyiPdS2_S2__param_0];
	ld.param.u32 	%r24, [_Z20compute_accelerationPK4BodyiPdS2_S2__param_1];
	cvta.to.global.u64 	%rd1, %rd11;
	mov.u32 	%r25, %ntid.x;
	mov.u32 	%r26, %ctaid.x;
	mov.u32 	%r27, %tid.x;
	mad.lo.s32 	%r1, %r25, %r26, %r27;
	mov.u32 	%r28, %ntid.y;
	mov.u32 	%r29, %ctaid.y;
	mov.u32 	%r30, %tid.y;
	mad.lo.s32 	%r31, %r28, %r29, %r30;
	max.s32 	%r32, %r1, %r31;
	setp.ge.s32 	%p1, %r32, %r24;
	setp.eq.s32 	%p2, %r1, %r31;
	or.pred  	%p3, %p2, %p1;
	@%p3 bra 	$L__BB0_24;
	mul.wide.s32 	%rd12, %r1, 56;
	add.s64 	%rd13, %rd1, %rd12;
	ld.global.f64 	%fd1, [%rd13];
	ld.global.f64 	%fd2, [%rd13+8];
	ld.global.f64 	%fd3, [%rd13+16];
	setp.lt.s32 	%p4, %r1, 1;
	mov.f64 	%fd353, 0d0000000000000000;
	mov.b32 	%r47, 0;
	mov.f64 	%fd354, %fd353;
	mov.f64 	%fd355, %fd353;
	@%p4 bra 	$L__BB0_10;
	min.u32 	%r47, %r1, %r24;
	setp.lt.u32 	%p5, %r47, 4;
	mov.f64 	%fd355, 0d0000000000000000;
	mov.b32 	%r42, 0;
	mov.f64 	%fd354, %fd355;
	mov.f64 	%fd353, %fd355;
	@%p5 bra 	$L__BB0_5;
	and.b32  	%r42, %r47, 2147483644;
	neg.s32 	%r40, %r42;
	add.s64 	%rd36, %rd1, 112;
	mov.f64 	%fd355, 0d0000000000000000;
$L__BB0_4:
	.pragma "nounroll";
	ld.global.f64 	%fd71, [%rd36+-112];
	sub.f64 	%fd72, %fd71, %fd1;
	ld.global.f64 	%fd73, [%rd36+-104];
	sub.f64 	%fd74, %fd73, %fd2;
	ld.global.f64 	%fd75, [%rd36+-96];
	sub.f64 	%fd76, %fd75, %fd3;
	mul.f64 	%fd77, %fd74, %fd74;
	fma.rn.f64 	%fd78, %fd72, %fd72, %fd77;
	fma.rn.f64 	%fd79, %fd76, %fd76, %fd78;
	add.f64 	%fd80, %fd79, 0d3F50624DD2F1A9FC;
	sqrt.rn.f64 	%fd81, %fd80;
	rcp.rn.f64 	%fd82, %fd81;
	mul.f64 	%fd83, %fd82, %fd82;
	mul.f64 	%fd84, %fd82, %fd83;
	ld.global.f64 	%fd85, [%rd36+-64];
	mul.f64 	%fd86, %fd85, %fd84;
	fma.rn.f64 	%fd87, %fd72, %fd86, %fd353;
	fma.rn.f64 	%fd88, %fd74, %fd86, %fd354;
	fma.rn.f64 	%fd89, %fd76, %fd86, %fd355;
	ld.global.f64 	%fd90, [%rd36+-56];
	sub.f64 	%fd91, %fd90, %fd1;
	ld.global.f64 	%fd92, [%rd36+-48];
	sub.f64 	%fd93, %fd92, %fd2;
	ld.global.f64 	%fd94, [%rd36+-40];
	sub.f64 	%fd95, %fd94, %fd3;
	mul.f64 	%fd96, %fd93, %fd93;
	fma.rn.f64 	%fd97, %fd91, %fd91, %fd96;
	fma.rn.f64 	%fd98, %fd95, %fd95, %fd97;
	add.f64 	%fd99, %fd98, 0d3F50624DD2F1A9FC;
	sqrt.rn.f64 	%fd100, %fd99;
	rcp.rn.f64 	%fd101, %fd100;
	mul.f64 	%fd102, %fd101, %fd101;
	mul.f64 	%fd103, %fd101, %fd102;
	ld.global.f64 	%fd104, [%rd36+-8];
	mul.f64 	%fd105, %fd104, %fd103;
	fma.rn.f64 	%fd106, %fd91, %fd105, %fd87;
	fma.rn.f64 	%fd107, %fd93, %fd105, %fd88;
	fma.rn.f64 	%fd108, %fd95, %fd105, %fd89;
	ld.global.f64 	%fd109, [%rd36];
	sub.f64 	%fd110, %fd109, %fd1;
	ld.global.f64 	%fd111, [%rd36+8];
	sub.f64 	%fd112, %fd111, %fd2;
	ld.global.f64 	%fd113, [%rd36+16];
	sub.f64 	%fd114, %fd113, %fd3;
	mul.f64 	%fd115, %fd112, %fd112;
	fma.rn.f64 	%fd116, %fd110, %fd110, %fd115;
	fma.rn.f64 	%fd117, %fd114, %fd114, %fd116;
	add.f64 	%fd118, %fd117, 0d3F50624DD2F1A9FC;
	sqrt.rn.f64 	%fd119, %fd118;
	rcp.rn.f64 	%fd120, %fd119;
	mul.f64 	%fd121, %fd120, %fd120;
	mul.f64 	%fd122, %fd120, %fd121;
	ld.global.f64 	%fd123, [%rd36+48];
	mul.f64 	%fd124, %fd123, %fd122;
	fma.rn.f64 	%fd125, %fd110, %fd124, %fd106;
	fma.rn.f64 	%fd126, %fd112, %fd124, %fd107;
	fma.rn.f64 	%fd127, %fd114, %fd124, %fd108;
	ld.global.f64 	%fd128, [%rd36+56];
	sub.f64 	%fd129, %fd128, %fd1;
	ld.global.f64 	%fd130, [%rd36+64];
	sub.f64 	%fd131, %fd130, %fd2;
	ld.global.f64 	%fd132, [%rd36+72];
	sub.f64 	%fd133, %fd132, %fd3;
	mul.f64 	%fd134, %fd131, %fd131;
	fma.rn.f64 	%fd135, %fd129, %fd129, %fd134;
	fma.rn.f64 	%fd136, %fd133, %fd133, %fd135;
	add.f64 	%fd137, %fd136, 0d3F50624DD2F1A9FC;
	sqrt.rn.f64 	%fd138, %fd137;
	rcp.rn.f64 	%fd139, %fd138;
	mul.f64 	%fd140, %fd139, %fd139;
	mul.f64 	%fd141, %fd139, %fd140;
	ld.global.f64 	%fd142, [%rd36+104];
	mul.f64 	%fd143, %fd142, %fd141;
	fma.rn.f64 	%fd353, %fd129, %fd143, %fd125;
	fma.rn.f64 	%fd354, %fd131, %fd143, %fd126;
	fma.rn.f64 	%fd355, %fd133, %fd143, %fd127;
	add.s32 	%r40, %r40, 4;
	add.s64 	%rd36, %rd36, 224;
	setp.ne.s32 	%p6, %r40, 0;
	@%p6 bra 	$L__BB0_4;
$L__BB0_5:
	and.b32  	%r8, %r47, 3;
	setp.eq.s32 	%p7, %r8, 0;
	@%p7 bra 	$L__BB0_10;
	setp.eq.s32 	%p8, %r8, 1;
	@%p8 bra 	$L__BB0_8;
	mul.wide.u32 	%rd14, %r42, 56;
	add.s64 	%rd15, %rd1, %rd14;
	ld.global.f64 	%fd145, [%rd15];
	sub.f64 	%fd146, %fd145, %fd1;
	ld.global.f64 	%fd147, [%rd15+8];
	sub.f64 	%fd148, %fd147, %fd2;
	ld.global.f64 	%fd149, [%rd15+16];
	sub.f64 	%fd150, %fd149, %fd3;
	mul.f64 	%fd151, %fd148, %fd148;
	fma.rn.f64 	%fd152, %fd146, %fd146, %fd151;
	fma.rn.f64 	%fd153, %fd150, %fd150, %fd152;
	add.f64 	%fd154, %fd153, 0d3F50624DD2F1A9FC;
	sqrt.rn.f64 	%fd155, %fd154;
	rcp.rn.f64 	%fd156, %fd155;
	mul.f64 	%fd157, %fd156, %fd156;
	mul.f64 	%fd158, %fd156, %fd157;
	ld.global.f64 	%fd159, [%rd15+48];
	mul.f64 	%fd160, %fd159, %fd158;
	fma.rn.f64 	%fd161, %fd146, %fd160, %fd353;
	fma.rn.f64 	%fd162, %fd148, %fd160, %fd354;
	fma.rn.f64 	%fd163, %fd150, %fd160, %fd355;
	ld.global.f64 	%fd164, [%rd15+56];
	sub.f64 	%fd165, %fd164, %fd1;
	ld.global.f64 	%fd166, [%rd15+64];
	sub.f64 	%fd167, %fd166, %fd2;
	ld.global.f64 	%fd168, [%rd15+72];
	sub.f64 	%fd169, %fd168, %fd3;
	mul.f64 	%fd170, %fd167, %fd167;
	fma.rn.f64 	%fd171, %fd165, %fd165, %fd170;
	fma.rn.f64 	%fd172, %fd169, %fd169, %fd171;
	add.f64 	%fd173, %fd172, 0d3F50624DD2F1A9FC;
	sqrt.rn.f64 	%fd174, %fd173;
	rcp.rn.f64 	%fd175, %fd174;
	mul.f64 	%fd176, %fd175, %fd175;
	mul.f64 	%fd177, %fd175, %fd176;
	ld.global.f64 	%fd178, [%rd15+104];
	mul.f64 	%fd179, %fd178, %fd177;
	fma.rn.f64 	%fd353, %fd165, %fd179, %fd161;
	fma.rn.f64 	%fd354, %fd167, %fd179, %fd162;
	fma.rn.f64 	%fd355, %fd169, %fd179, %fd163;
	add.s32 	%r42, %r42, 2;
$L__BB0_8:
	and.b32  	%r36, %r47, 1;
	setp.eq.b32 	%p9, %r36, 1;
	not.pred 	%p10, %p9;
	@%p10 bra 	$L__BB0_10;
	mul.wide.u32 	%rd16, %r42, 56;
	add.s64 	%rd17, %rd1, %rd16;
	ld.global.f64 	%fd180, [%rd17];
	sub.f64 	%fd181, %fd180, %fd1;
	ld.global.f64 	%fd182, [%rd17+8];
	sub.f64 	%fd183, %fd182, %fd2;
	ld.global.f64 	%fd184, [%rd17+16];
	sub.f64 	%fd185, %fd184, %fd3;
	mul.f64 	%fd186, %fd183, %fd183;
	fma.rn.f64 	%fd187, %fd181, %fd181, %fd186;
	fma.rn.f64 	%fd188, %fd185, %fd185, %fd187;
	add.f64 	%fd189, %fd188, 0d3F50624DD2F1A9FC;
	sqrt.rn.f64 	%fd190, %fd189;
	rcp.rn.f64 	%fd191, %fd190;
	mul.f64 	%fd192, %fd191, %fd191;
	mul.f64 	%fd193, %fd191, %fd192;
	ld.global.f64 	%fd194, [%rd17+48];
	mul.f64 	%fd195, %fd194, %fd193;
	fma.rn.f64 	%fd353, %fd181, %fd195, %fd353;
	fma.rn.f64 	%fd354, %fd183, %fd195, %fd354;
	fma.rn.f64 	%fd355, %fd185, %fd195, %fd355;
$L__BB0_10:
	setp.ge.u32 	%p11, %r47, %r24;
	@%p11 bra 	$L__BB0_14;
	setp.eq.s32 	%p12, %r47, %r1;
	@%p12 bra 	$L__BB0_13;
	mul.wide.u32 	%rd18, %r47, 56;
	add.s64 	%rd19, %rd1, %rd18;
	ld.global.f64 	%fd196, [%rd19];
	sub.f64 	%fd197, %fd196, %fd1;
	ld.global.f64 	%fd198, [%rd19+8];
	sub.f64 	%fd199, %fd198, %fd2;
	ld.global.f64 	%fd200, [%rd19+16];
	sub.f64 	%fd201, %fd200, %fd3;
	mul.f64 	%fd202, %fd199, %fd199;
	fma.rn.f64 	%fd203, %fd197, %fd197, %fd202;
	fma.rn.f64 	%fd204, %fd201, %fd201, %fd203;
	add.f64 	%fd205, %fd204, 0d3F50624DD2F1A9FC;
	sqrt.rn.f64 	%fd206, %fd205;
	rcp.rn.f64 	%fd207, %fd206;
	mul.f64 	%fd208, %fd207, %fd207;
	mul.f64 	%fd209, %fd207, %fd208;
	ld.global.f64 	%fd210, [%rd19+48];
	mul.f64 	%fd211, %fd210, %fd209;
	fma.rn.f64 	%fd353, %fd197, %fd211, %fd353;
	fma.rn.f64 	%fd354, %fd199, %fd211, %fd354;
	fma.rn.f64 	%fd355, %fd201, %fd211, %fd355;
$L__BB0_13:
	add.s32 	%r47, %r47, 1;
$L__BB0_14:
	setp.ge.u32 	%p13, %r47, %r24;
	@%p13 bra 	$L__BB0_23;
	sub.s32 	%r14, %r24, %r47;
	sub.s32 	%r37, %r47, %r24;
	setp.gt.u32 	%p14, %r37, -4;
	@%p14 bra 	$L__BB0_18;
	and.b32  	%r38, %r14, -4;
	neg.s32 	%r45, %r38;
	mul.wide.u32 	%rd20, %r47, 56;
	add.s64 	%rd21, %rd20, %rd1;
	add.s64 	%rd37, %rd21, 112;
$L__BB0_17:
	.pragma "nounroll";
	ld.global.f64 	%fd213, [%rd37+-112];
	sub.f64 	%fd214, %fd213, %fd1;
	ld.global.f64 	%fd215, [%rd37+-104];
	sub.f64 	%fd216, %fd215, %fd2;
	ld.global.f64 	%fd217, [%rd37+-96];
	sub.f64 	%fd218, %fd217, %fd3;
	mul.f64 	%fd219, %fd216, %fd216;
	fma.rn.f64 	%fd220, %fd214, %fd214, %fd219;
	fma.rn.f64 	%fd221, %fd218, %fd218, %fd220;
	add.f64 	%fd222, %fd221, 0d3F50624DD2F1A9FC;
	sqrt.rn.f64 	%fd223, %fd222;
	rcp.rn.f64 	%fd224, %fd223;
	mul.f64 	%fd225, %fd224, %fd224;
	mul.f64 	%fd226, %fd224, %fd225;
	ld.global.f64 	%fd227, [%rd37+-64];
	mul.f64 	%fd228, %fd227, %fd226;
	fma.rn.f64 	%fd229, %fd214, %fd228, %fd353;
	fma.rn.f64 	%fd230, %fd216, %fd228, %fd354;
	fma.rn.f64 	%fd231, %fd218, %fd228, %fd355;
	ld.global.f64 	%fd232, [%rd37+-56];
	sub.f64 	%fd233, %fd232, %fd1;
	ld.global.f64 	%fd234, [%rd37+-48];
	sub.f64 	%fd235, %fd234, %fd2;
	ld.global.f64 	%fd236, [%rd37+-40];
	sub.f64 	%fd237, %fd236, %fd3;
	mul.f64 	%fd238, %fd235, %fd235;
	fma.rn.f64 	%fd239, %fd233, %fd233, %fd238;
	fma.rn.f64 	%fd240, %fd237, %fd237, %fd239;
	add.f64 	%fd241, %fd240, 0d3F50624DD2F1A9FC;
	sqrt.rn.f64 	%fd242, %fd241;
	rcp.rn.f64 	%fd243, %fd242;
	mul.f64 	%fd244, %fd243, %fd243;
	mul.f64 	%fd245, %fd243, %fd244;
	ld.global.f64 	%fd246, [%rd37+-8];
	mul.f64 	%fd247, %fd246, %fd245;
	fma.rn.f64 	%fd248, %fd233, %fd247, %fd229;
	fma.rn.f64 	%fd249, %fd235, %fd247, %fd230;
	fma.rn.f64 	%fd250, %fd237, %fd247, %fd231;
	ld.global.f64 	%fd251, [%rd37];
	sub.f64 	%fd252, %fd251, %fd1;
	ld.global.f64 	%fd253, [%rd37+8];
	sub.f64 	%fd254, %fd253, %fd2;
	ld.global.f64 	%fd255, [%rd37+16];
	sub.f64 	%fd256, %fd255, %fd3;
	mul.f64 	%fd257, %fd254, %fd254;
	fma.rn.f64 	%fd258, %fd252, %fd252, %fd257;
	fma.rn.f64 	%fd259, %fd256, %fd256, %fd258;
	add.f64 	%fd260, %fd259, 0d3F50624DD2F1A9FC;
	sqrt.rn.f64 	%fd261, %fd260;
	rcp.rn.f64 	%fd262, %fd261;
	mul.f64 	%fd263, %fd262, %fd262;
	mul.f64 	%fd264, %fd262, %fd263;
	ld.global.f64 	%fd265, [%rd37+48];
	mul.f64 	%fd266, %fd265, %fd264;
	fma.rn.f64 	%fd267, %fd252, %fd266, %fd248;
	fma.rn.f64 	%fd268, %fd254, %fd266, %fd249;
	fma.rn.f64 	%fd269, %fd256, %fd266, %fd250;
	ld.global.f64 	%fd270, [%rd37+56];
	sub.f64 	%fd271, %fd270, %fd1;
	ld.global.f64 	%fd272, [%rd37+64];
	sub.f64 	%fd273, %fd272, %fd2;
	ld.global.f64 	%fd274, [%rd37+72];
	sub.f64 	%fd275, %fd274, %fd3;
	mul.f64 	%fd276, %fd273, %fd273;
	fma.rn.f64 	%fd277, %fd271, %fd271, %fd276;
	fma.rn.f64 	%fd278, %fd275, %fd275, %fd277;
	add.f64 	%fd279, %fd278, 0d3F50624DD2F1A9FC;
	sqrt.rn.f64 	%fd280, %fd279;
	rcp.rn.f64 	%fd281, %fd280;
	mul.f64 	%fd282, %fd281, %fd281;
	mul.f64 	%fd283, %fd281, %fd282;
	ld.global.f64 	%fd284, [%rd37+104];
	mul.f64 	%fd285, %fd284, %fd283;
	fma.rn.f64 	%fd353, %fd271, %fd285, %fd267;
	fma.rn.f64 	%fd354, %fd273, %fd285, %fd268;
	fma.rn.f64 	%fd355, %fd275, %fd285, %fd269;
	add.s32 	%r47, %r47, 4;
	add.s32 	%r45, %r45, 4;
	add.s64 	%rd37, %rd37, 224;
	setp.ne.s32 	%p15, %r45, 0;
	@%p15 bra 	$L__BB0_17;
$L__BB0_18:
	and.b32  	%r21, %r14, 3;
	setp.eq.s32 	%p16, %r21, 0;
	@%p16 bra 	$L__BB0_23;
	setp.eq.s32 	%p17, %r21, 1;
	@%p17 bra 	$L__BB0_21;
	mul.wide.u32 	%rd22, %r47, 56;
	add.s64 	%rd23, %rd1, %rd22;
	ld.global.f64 	%fd287, [%rd23];
	sub.f64 	%fd288, %fd287, %fd1;
	ld.global.f64 	%fd289, [%rd23+8];
	sub.f64 	%fd290, %fd289, %fd2;
	ld.global.f64 	%fd291, [%rd23+16];
	sub.f64 	%fd292, %fd291, %fd3;
	mul.f64 	%fd293, %fd290, %fd290;
	fma.rn.f64 	%fd294, %fd288, %fd288, %fd293;
	fma.rn.f64 	%fd295, %fd292, %fd292, %fd294;
	add.f64 	%fd296, %fd295, 0d3F50624DD2F1A9FC;
	sqrt.rn.f64 	%fd297, %fd296;
	rcp.rn.f64 	%fd298, %fd297;
	mul.f64 	%fd299, %fd298, %fd298;
	mul.f64 	%fd300, %fd298, %fd299;
	ld.global.f64 	%fd301, [%rd23+48];
	mul.f64 	%fd302, %fd301, %fd300;
	fma.rn.f64 	%fd303, %fd288, %fd302, %fd353;
	fma.rn.f64 	%fd304, %fd290, %fd302, %fd354;
	fma.rn.f64 	%fd305, %fd292, %fd302, %fd355;
	ld.global.f64 	%fd306, [%rd23+56];
	sub.f64 	%fd307, %fd306, %fd1;
	ld.global.f64 	%fd308, [%rd23+64];
	sub.f64 	%fd309, %fd308, %fd2;
	ld.global.f64 	%fd310, [%rd23+72];
	sub.f64 	%fd311, %fd310, %fd3;
	mul.f64 	%fd312, %fd309, %fd309;
	fma.rn.f64 	%fd313, %fd307, %fd307, %fd312;
	fma.rn.f64 	%fd314, %fd311, %fd311, %fd313;
	add.f64 	%fd315, %fd314, 0d3F50624DD2F1A9FC;
	sqrt.rn.f64 	%fd316, %fd315;
	rcp.rn.f64 	%fd317, %fd316;
	mul.f64 	%fd318, %fd317, %fd317;
	mul.f64 	%fd319, %fd317, %fd318;
	ld.global.f64 	%fd320, [%rd23+104];
	mul.f64 	%fd321, %fd320, %fd319;
	fma.rn.f64 	%fd353, %fd307, %fd321, %fd303;
	fma.rn.f64 	%fd354, %fd309, %fd321, %fd304;
	fma.rn.f64 	%fd355, %fd311, %fd321, %fd305;
	add.s32 	%r47, %r47, 2;
$L__BB0_21:
	and.b32  	%r39, %r14, 1;
	setp.eq.b32 	%p18, %r39, 1;
	not.pred 	%p19, %p18;
	@%p19 bra 	$L__BB0_23;
	mul.wide.u32 	%rd24, %r47, 56;
	add.s64 	%rd25, %rd1, %rd24;
	ld.global.f64 	%fd322, [%rd25];
	sub.f64 	%fd323, %fd322, %fd1;
	ld.global.f64 	%fd324, [%rd25+8];
	sub.f64 	%fd325, %fd324, %fd2;
	ld.global.f64 	%fd326, [%rd25+16];
	sub.f64 	%fd327, %fd326, %fd3;
	mul.f64 	%fd328, %fd325, %fd325;
	fma.rn.f64 	%fd329, %fd323, %fd323, %fd328;
	fma.rn.f64 	%fd330, %fd327, %fd327, %fd329;
	add.f64 	%fd331, %fd330, 0d3F50624DD2F1A9FC;
	sqrt.rn.f64 	%fd332, %fd331;
	rcp.rn.f64 	%fd333, %fd332;
	mul.f64 	%fd334, %fd333, %fd333;
	mul.f64 	%fd335, %fd333, %fd334;
	ld.global.f64 	%fd336, [%rd25+48];
	mul.f64 	%fd337, %fd336, %fd335;
	fma.rn.f64 	%fd353, %fd323, %fd337, %fd353;
	fma.rn.f64 	%fd354, %fd325, %fd337, %fd354;
	fma.rn.f64 	%fd355, %fd327, %fd337, %fd355;
$L__BB0_23:
	ld.param.u64 	%rd35, [_Z20compute_accelerationPK4BodyiPdS2_S2__param_4];
	ld.param.u64 	%rd34, [_Z20compute_accelerationPK4BodyiPdS2_S2__param_3];
	ld.param.u64 	%rd33, [_Z20compute_accelerationPK4BodyiPdS2_S2__param_2];
	cvta.to.global.u64 	%rd26, %rd33;
	mul.wide.s32 	%rd27, %r1, 8;
	add.s64 	%rd28, %rd26, %rd27;
	st.global.f64 	[%rd28], %fd353;
	cvta.to.global.u64 	%rd29, %rd34;
	add.s64 	%rd30, %rd29, %rd27;
	st.global.f64 	[%rd30], %fd354;
	cvta.to.global.u64 	%rd31, %rd35;
	add.s64 	%rd32, %rd31, %rd27;
	st.global.f64 	[%rd32], %fd355;
$L__BB0_24:
	ret;

}


// ===== COMPILED SASS (sm_100) =====

	.target	sm_100

	.elftype	@"ET_EXEC"


//--------------------- .note.nv.tkinfo           --------------------------
	.section	.note.nv.tkinfo,"",@"SHT_NOTE"
	.sectionflags	@"SHF_NOTE_NV_TKINFO"
	.tkinfo
        /*0018*/ 	.word	0x00000002
        /*0030*/ 	.string	""
        /*0030*/ 	.string	"ptxas"
        /*0030*/ 	.string	"Cuda compilation tools, release 13.0, V13.0.88"
        /*0030*/ 	.string	"Build cuda_13.0.r13.0/compiler.36424714_0"
        /*0030*/ 	.string	"-arch sm_100 -m 64 "



//--------------------- .note.nv.cuinfo           --------------------------
	.section	.note.nv.cuinfo,"",@"SHT_NOTE"
	.sectionflags	@"SHF_NOTE_NV_CUINFO"
        /*0018*/ 	.short	0x0002
        /*001a*/ 	.short	0x0064
        /*001c*/ 	.short	0x0082
	.zero		2


//--------------------- .nv.info                  --------------------------
	.section	.nv.info,"",@"SHT_CUDA_INFO"
	.align	4


	//----- nvinfo : EIATTR_REGCOUNT
	.align		4
        /*0000*/ 	.byte	0x04, 0x2f
        /*0002*/ 	.short	(.L_1 - .L_0)
	.align		4
.L_0:
        /*0004*/ 	.word	index@(_Z20compute_accelerationPK4BodyiPdS2_S2_)
        /*0008*/ 	.word	0x00000030


	//----- nvinfo : EIATTR_FRAME_SIZE
	.align		4
.L_1:
        /*000c*/ 	.byte	0x04, 0x11
        /*000e*/ 	.short	(.L_3 - .L_2)
	.align		4
.L_2:
        /*0010*/ 	.word	index@($__internal_1_$__cuda_sm20_dsqrt_rn_f64_mediumpath_v1)
        /*0014*/ 	.word	0x00000000


	//----- nvinfo : EIATTR_FRAME_SIZE
	.align		4
.L_3:
        /*0018*/ 	.byte	0x04, 0x11
        /*001a*/ 	.short	(.L_5 - .L_4)
	.align		4
.L_4:
        /*001c*/ 	.word	index@($__internal_0_$__cuda_sm20_dblrcp_rn_slowpath_v3)
        /*0020*/ 	.word	0x00000000


	//----- nvinfo : EIATTR_FRAME_SIZE
	.align		4
.L_5:
        /*0024*/ 	.byte	0x04, 0x11
        /*0026*/ 	.short	(.L_7 - .L_6)
	.align		4
.L_6:
        /*0028*/ 	.word	index@(_Z20compute_accelerationPK4BodyiPdS2_S2_)
        /*002c*/ 	.word	0x00000000


	//----- nvinfo : EIATTR_MIN_STACK_SIZE
	.align		4
.L_7:
        /*0030*/ 	.byte	0x04, 0x12
        /*0032*/ 	.short	(.L_9 - .L_8)
	.align		4
.L_8:
        /*0034*/ 	.word	index@(_Z20compute_accelerationPK4BodyiPdS2_S2_)
        /*0038*/ 	.word	0x00000000
.L_9:


//--------------------- .nv.compat                --------------------------
	.section	.nv.compat,"",@"SHT_CUDA_COMPAT_INFO"
	.align	4
        /*0000*/ 	.byte	0x02, 0x09, 0x00, 0x00, 0x02, 0x02, 0x01, 0x00, 0x02, 0x05, 0x05, 0x00, 0x03, 0x07, 0x01, 0x01
        /*0010*/ 	.byte	0x02, 0x03, 0x00, 0x00, 0x02, 0x06, 0x01, 0x00, 0x04, 0x0b, 0x08, 0x00, 0x01, 0x00, 0x00, 0x00
        /*0020*/ 	.byte	0x00, 0x00, 0x00, 0x00


//--------------------- .nv.info._Z20compute_accelerationPK4BodyiPdS2_S2_ --------------------------
	.section	.nv.info._Z20compute_accelerationPK4BodyiPdS2_S2_,"",@"SHT_CUDA_INFO"
	.sectionflags	@""
	.align	4


	//----- nvinfo : EIATTR_CUDA_API_VERSION
	.align		4
        /*0000*/ 	.byte	0x04, 0x37
        /*0002*/ 	.short	(.L_11 - .L_10)
.L_10:
        /*0004*/ 	.word	0x00000082


	//----- nvinfo : EIATTR_KPARAM_INFO
	.align		4
.L_11:
        /*0008*/ 	.byte	0x04, 0x17
        /*000a*/ 	.short	(.L_13 - .L_12)
.L_12:
        /*000c*/ 	.word	0x00000000
        /*0010*/ 	.short	0x0004
        /*0012*/ 	.short	0x0020
        /*0014*/ 	.byte	0x00, 0xf5, 0x21, 0x00


	//----- nvinfo : EIATTR_KPARAM_INFO
	.align		4
.L_13:
        /*0018*/ 	.byte	0x04, 0x17
        /*001a*/ 	.short	(.L_15 - .L_14)
.L_14:
        /*001c*/ 	.word	0x00000000
        /*0020*/ 	.short	0x0003
        /*0022*/ 	.short	0x0018
        /*0024*/ 	.byte	0x00, 0xf5, 0x21, 0x00


	//----- nvinfo : EIATTR_KPARAM_INFO
	.align		4
.L_15:
        /*0028*/ 	.byte	0x04, 0x17
        /*002a*/ 	.short	(.L_17 - .L_16)
.L_16:
        /*002c*/ 	.word	0x00000000
        /*0030*/ 	.short	0x0002
        /*0032*/ 	.short	0x0010
        /*0034*/ 	.byte	0x00, 0xf5, 0x21, 0x00


	//----- nvinfo : EIATTR_KPARAM_INFO
	.align		4
.L_17:
        /*0038*/ 	.byte	0x04, 0x17
        /*003a*/ 	.short	(.L_19 - .L_18)
.L_18:
        /*003c*/ 	.word	0x00000000
        /*0040*/ 	.short	0x0001
        /*0042*/ 	.short	0x0008
        /*0044*/ 	.byte	0x00, 0xf0, 0x11, 0x00


	//----- nvinfo : EIATTR_KPARAM_INFO
	.align		4
.L_19:
        /*0048*/ 	.byte	0x04, 0x17
        /*004a*/ 	.short	(.L_21 - .L_20)
.L_20:
        /*004c*/ 	.word	0x00000000
        /*0050*/ 	.short	0x0000
        /*0052*/ 	.short	0x0000
        /*0054*/ 	.byte	0x00, 0xf5, 0x21, 0x00


	//----- nvinfo : EIATTR_SPARSE_MMA_MASK
	.align		4
.L_21:
        /*0058*/ 	.byte	0x03, 0x50
        /*005a*/ 	.short	0x0000


	//----- nvinfo : EIATTR_MAXREG_COUNT
	.align		4
        /*005c*/ 	.byte	0x03, 0x1b
        /*005e*/ 	.short	0x00ff


	//----- nvinfo : EIATTR_MERCURY_ISA_VERSION
	.align		4
        /*0060*/ 	.byte	0x03, 0x5f
        /*0062*/ 	.short	0x0101


	//----- nvinfo : EIATTR_VRC_CTA_INIT_COUNT
	.align		4
        /*0064*/ 	.byte	0x02, 0x4a
	.zero		1
	.zero		1


	//----- nvinfo : EIATTR_EXIT_INSTR_OFFSETS
	.align		4
        /*0068*/ 	.byte	0x04, 0x1c
        /*006a*/ 	.short	(.L_23 - .L_22)


	//   ....[0]....
.L_22:
        /*006c*/ 	.word	0x000000d0


	//   ....[1]....
        /*0070*/ 	.word	0x00004380


	//----- nvinfo : EIATTR_CRS_STACK_SIZE
	.align		4
.L_23:
        /*0074*/ 	.byte	0x04, 0x1e
        /*0076*/ 	.short	(.L_25 - .L_24)
.L_24:
        /*0078*/ 	.word	0x00000000


	//----- nvinfo : EIATTR_CBANK_PARAM_SIZE
	.align		4
.L_25:
        /*007c*/ 	.byte	0x03, 0x19
        /*007e*/ 	.short	0x0028


	//----- nvinfo : EIATTR_PARAM_CBANK
	.align		4
        /*0080*/ 	.byte	0x04, 0x0a
        /*0082*/ 	.short	(.L_27 - .L_26)
	.align		4
.L_26:
        /*0084*/ 	.word	index@(.nv.constant0._Z20compute_accelerationPK4BodyiPdS2_S2_)
        /*0088*/ 	.short	0x0380
        /*008a*/ 	.short	0x0028


	//----- nvinfo : EIATTR_SW_WAR
	.align		4
.L_27:
        /*008c*/ 	.byte	0x04, 0x36
        /*008e*/ 	.short	(.L_29 - .L_28)
.L_28:
        /*0090*/ 	.word	0x00000008
.L_29:


//--------------------- .nv.callgraph             --------------------------
	.section	.nv.callgraph,"",@"SHT_CUDA_CALLGRAPH"
	.align	4
	.sectionentsize	8
	.align		4
        /*0000*/ 	.word	0x00000000
	.align		4
        /*0004*/ 	.word	0xffffffff
	.align		4
        /*0008*/ 	.word	0x00000000
	.align		4
        /*000c*/ 	.word	0xfffffffe
	.align		4
        /*0010*/ 	.word	0x00000000
	.align		4
        /*0014*/ 	.word	0xfffffffd
	.align		4
        /*0018*/ 	.word	0x00000000
	.align		4
        /*001c*/ 	.word	0xfffffffc


//--------------------- .text._Z20compute_accelerationPK4BodyiPdS2_S2_ --------------------------
	.section	.text._Z20compute_accelerationPK4BodyiPdS2_S2_,"ax",@progbits
	.align	128
        .global         _Z20compute_accelerationPK4BodyiPdS2_S2_
        .type           _Z20compute_accelerationPK4BodyiPdS2_S2_,@function
        .size           _Z20compute_accelerationPK4BodyiPdS2_S2_,(.L_x_88 - _Z20compute_accelerationPK4BodyiPdS2_S2_)
        .other          _Z20compute_accelerationPK4BodyiPdS2_S2_,@"STO_CUDA_ENTRY STV_DEFAULT"
_Z20compute_accelerationPK4BodyiPdS2_S2_:
.text._Z20compute_accelerationPK4BodyiPdS2_S2_:
[----:B------:R-:W-:Y:S01]  /*0000*/  LDC R1, c[0x0][0x37c] ;  /* 0x0000df00ff017b82 */ /* 0x000fe20000000800 */
[----:B------:R-:W0:Y:S01]  /*0010*/  S2R R40, SR_CTAID.X ;  /* 0x0000000000287919 */ /* 0x000e220000002500 */
[----:B------:R-:W0:Y:S01]  /*0020*/  LDCU UR4, c[0x0][0x360] ;  /* 0x00006c00ff0477ac */ /* 0x000e220008000800 */
[----:B------:R-:W0:Y:S01]  /*0030*/  S2R R3, SR_TID.X ;  /* 0x0000000000037919 */ /* 0x000e220000002100 */
[----:B------:R-:W1:Y:S01]  /*0040*/  LDCU UR5, c[0x0][0x364] ;  /* 0x00006c80ff0577ac */ /* 0x000e620008000800 */
[----:B------:R-:W1:Y:S01]  /*0050*/  S2R R0, SR_CTAID.Y ;  /* 0x0000000000007919 */ /* 0x000e620000002600 */
[----:B------:R-:W2:Y:S01]  /*0060*/  LDCU UR8, c[0x0][0x388] ;  /* 0x00007100ff0877ac */ /* 0x000ea20008000800 */
[----:B------:R-:W1:Y:S01]  /*0070*/  S2R R5, SR_TID.Y ;  /* 0x0000000000057919 */ /* 0x000e620000002200 */
[----:B0-----:R-:W-:Y:S02]  /*0080*/  IMAD R40, R40, UR4, R3 ;  /* 0x0000000428287c24 */ /* 0x001fe4000f8e0203 */
[----:B-1----:R-:W-:-:S05]  /*0090*/  IMAD R3, R0, UR5, R5 ;  /* 0x0000000500037c24 */ /* 0x002fca000f8e0205 */
[----:B------:R-:W-:-:S04]  /*00a0*/  VIMNMX R0, PT, PT, R40, R3, !PT ;  /* 0x0000000328007248 */ /* 0x000fc80007fe0100 */
[----:B--2---:R-:W-:-:S04]  /*00b0*/  ISETP.GE.AND P0, PT, R0, UR8, PT ;  /* 0x0000000800007c0c */ /* 0x004fc8000bf06270 */
[----:B------:R-:W-:-:S13]  /*00c0*/  ISETP.EQ.OR P0, PT, R40, R3, P0 ;  /* 0x000000032800720c */ /* 0x000fda0000702670 */
[----:B------:R-:W-:Y:S05]  /*00d0*/  @P0 EXIT ;  /* 0x000000000000094d */ /* 0x000fea0003800000 */
[----:B------:R-:W0:Y:S01]  /*00e0*/  LDC.64 R2, c[0x0][0x380] ;  /* 0x0000e000ff027b82 */ /* 0x000e220000000a00 */
[----:B------:R-:W1:Y:S01]  /*00f0*/  LDCU.64 UR6, c[0x0][0x358] ;  /* 0x00006b00ff0677ac */ /* 0x000e620008000a00 */
[----:B0-----:R-:W-:-:S05]  /*0100*/  IMAD.WIDE R2, R40, 0x38, R2 ;  /* 0x0000003828027825 */ /* 0x001fca00078e0202 */
[----:B-1----:R0:W5:Y:S04]  /*0110*/  LDG.E.64 R14, desc[UR6][R2.64] ;  /* 0x00000006020e7981 */ /* 0x002168000c1e1b00 */
[----:B------:R0:W5:Y:S04]  /*0120*/  LDG.E.64 R12, desc[UR6][R2.64+0x8] ;  /* 0x00000806020c7981 */ /* 0x000168000c1e1b00 */
[----:B------:R0:W5:Y:S01]  /*0130*/  LDG.E.64 R10, desc[UR6][R2.64+0x10] ;  /* 0x00001006020a7981 */ /* 0x000162000c1e1b00 */
[----:B------:R-:W-:Y:S01]  /*0140*/  ISETP.GE.AND P0, PT, R40, 0x1, PT ;  /* 0x000000012800780c */ /* 0x000fe20003f06270 */
[----:B------:R-:W-:Y:S01]  /*0150*/  BSSY.RECONVERGENT B0, `(.L_x_0) ;  /* 0x00001ea000007945 */ /* 0x000fe20003800200 */
[----:B------:R-:W-:Y:S01]  /*0160*/  IMAD.MOV.U32 R37, RZ, RZ, RZ ;  /* 0x000000ffff257224 */ /* 0x000fe200078e00ff */
[----:B------:R-:W-:-:S02]  /*0170*/  CS2R R20, SRZ ;  /* 0x0000000000147805 */ /* 0x000fc4000001ff00 */
[----:B------:R-:W-:Y:S02]  /*0180*/  CS2R R32, SRZ ;  /* 0x0000000000207805 */ /* 0x000fe4000001ff00 */
[----:B------:R-:W-:-:S06]  /*0190*/  CS2R R18, SRZ ;  /* 0x0000000000127805 */ /* 0x000fcc000001ff00 */
[----:B0-----:R-:W-:Y:S05]  /*01a0*/  @!P0 BRA `(.L_x_1) ;  /* 0x0000001c00908947 */ /* 0x001fea0003800000 */
[----:B------:R-:W-:Y:S01]  /*01b0*/  VIMNMX.U32 R37, PT, PT, R40, UR8, PT ;  /* 0x0000000828257c48 */ /* 0x000fe2000bfe0000 */
[----:B------:R-:W-:Y:S01]  /*01c0*/  BSSY.RECONVERGENT B2, `(.L_x_2) ;  /* 0x0000114000027945 */ /* 0x000fe20003800200 */
[----:B------:R-:W-:Y:S01]  /*01d0*/  IMAD.MOV.U32 R2, RZ, RZ, RZ ;  /* 0x000000ffff027224 */ /* 0x000fe200078e00ff */
[----:B------:R-:W-:Y:S02]  /*01e0*/  CS2R R18, SRZ ;  /* 0x0000000000127805 */ /* 0x000fe4000001ff00 */
[----:B------:R-:W-:Y:S02]  /*01f0*/  ISETP.GE.U32.AND P0, PT, R37, 0x4, PT ;  /* 0x000000042500780c */ /* 0x000fe40003f06070 */
[----:B------:R-:W-:Y:S02]  /*0200*/  CS2R R32, SRZ ;  /* 0x0000000000207805 */ /* 0x000fe4000001ff00 */
[----:B------:R-:W-:-:S09]  /*0210*/  CS2R R20, SRZ ;  /* 0x0000000000147805 */ /* 0x000fd2000001ff00 */
[----:B------:R-:W-:Y:S05]  /*0220*/  @!P0 BRA `(.L_x_3) ;  /* 0x0000001000348947 */ /* 0x000fea0003800000 */
[----:B------:R-:W0:Y:S01]  /*0230*/  LDCU.64 UR4, c[0x0][0x380] ;  /* 0x00007000ff0477ac */ /* 0x000e220008000a00 */
[----:B------:R-:W-:Y:S02]  /*0240*/  LOP3.LUT R2, R37, 0x7ffffffc, RZ, 0xc0, !PT ;  /* 0x7ffffffc25027812 */ /* 0x000fe400078ec0ff */
[----:B------:R-:W-:-:S03]  /*0250*/  CS2R R18, SRZ ;  /* 0x0000000000127805 */ /* 0x000fc6000001ff00 */
[----:B------:R-:W-:Y:S01]  /*0260*/  IMAD.MOV R0, RZ, RZ, -R2 ;  /* 0x000000ffff007224 */ /* 0x000fe200078e0a02 */
[----:B0-----:R-:W-:-:S04]  /*0270*/  UIADD3 UR4, UP0, UPT, UR4, 0x70, URZ ;  /* 0x0000007004047890 */ /* 0x001fc8000ff1e0ff */
[----:B------:R-:W-:Y:S02]  /*0280*/  UIADD3.X UR5, UPT, UPT, URZ, UR5, URZ, UP0, !UPT ;  /* 0x00000005ff057290 */ /* 0x000fe400087fe4ff */
[----:B------:R-:W-:-:S04]  /*0290*/  MOV R26, UR4 ;  /* 0x00000004001a7c02 */ /* 0x000fc80008000f00 */
[----:B------:R-:W-:-:S07]  /*02a0*/  IMAD.U32 R27, RZ, RZ, UR5 ;  /* 0x00000005ff1b7e24 */ /* 0x000fce000f8e00ff */
.L_x_20:
[----:B------:R-:W2:Y:S04]  /*02b0*/  LDG.E.64 R28, desc[UR6][R26.64+-0x68] ;  /* 0xffff98061a1c7981 */ /* 0x000ea8000c1e1b00 */
[----:B------:R-:W3:Y:S04]  /*02c0*/  LDG.E.64 R30, desc[UR6][R26.64+-0x70] ;  /* 0xffff90061a1e7981 */ /* 0x000ee8000c1e1b00 */
[----:B------:R-:W4:Y:S01]  /*02d0*/  LDG.E.64 R34, desc[UR6][R26.64+-0x60] ;  /* 0xffffa0061a227981 */ /* 0x000f22000c1e1b00 */
[----:B------:R-:W-:Y:S01]  /*02e0*/  UMOV UR4, 0xd2f1a9fc ;  /* 0xd2f1a9fc00047882 */ /* 0x000fe20000000000 */
[----:B------:R-:W-:Y:S01]  /*02f0*/  UMOV UR5, 0x3f50624d ;  /* 0x3f50624d00057882 */ /* 0x000fe20000000000 */
[----:B------:R-:W-:Y:S01]  /*0300*/  IMAD.MOV.U32 R16, RZ, RZ, 0x0 ;  /* 0x00000000ff107424 */ /* 0x000fe200078e00ff */
[----:B------:R-:W-:Y:S01]  /*0310*/  MOV R17, 0x3fd80000 ;  /* 0x3fd8000000117802 */ /* 0x000fe20000000f00 */
[----:B------:R-:W-:Y:S01]  /*0320*/  BSSY.RECONVERGENT B3, `(.L_x_4) ;  /* 0x000001f000037945 */ /* 0x000fe20003800200 */
[----:B--2--5:R-:W-:-:S02]  /*0330*/  DADD R28, -R12, R28 ;  /* 0x000000000c1c7229 */ /* 0x024fc4000000011c */
[----:B---3--:R-:W-:-:S06]  /*0340*/  DADD R30, -R14, R30 ;  /* 0x000000000e1e7229 */ /* 0x008fcc000000011e */
[----:B------:R-:W-:Y:S02]  /*0350*/  DMUL R4, R28, R28 ;  /* 0x0000001c1c047228 */ /* 0x000fe40000000000 */
[----:B----4-:R-:W-:-:S06]  /*0360*/  DADD R34, -R10, R34 ;  /* 0x000000000a227229 */ /* 0x010fcc0000000122 */
[----:B------:R-:W-:-:S08]  /*0370*/  DFMA R4, R30, R30, R4 ;  /* 0x0000001e1e04722b */ /* 0x000fd00000000004 */
[----:B------:R-:W-:-:S08]  /*0380*/  DFMA R4, R34, R34, R4 ;  /* 0x000000222204722b */ /* 0x000fd00000000004 */
[----:B------:R-:W-:-:S06]  /*0390*/  DADD R8, R4, UR4 ;  /* 0x0000000404087e29 */ /* 0x000fcc0008000000 */
[----:B------:R-:W0:Y:S04]  /*03a0*/  MUFU.RSQ64H R5, R9 ;  /* 0x0000000900057308 */ /* 0x000e280000001c00 */
[----:B------:R-:W-:-:S05]  /*03b0*/  VIADD R4, R9, 0xfcb00000 ;  /* 0xfcb0000009047836 */ /* 0x000fca0000000000 */
[----:B------:R-:W-:Y:S01]  /*03c0*/  ISETP.GE.U32.AND P0, PT, R4, 0x7ca00000, PT ;  /* 0x7ca000000400780c */ /* 0x000fe20003f06070 */
[----:B0-----:R-:W-:-:S08]  /*03d0*/  DMUL R6, R4, R4 ;  /* 0x0000000404067228 */ /* 0x001fd00000000000 */
[----:B------:R-:W-:-:S08]  /*03e0*/  DFMA R6, R8, -R6, 1 ;  /* 0x3ff000000806742b */ /* 0x000fd00000000806 */
[----:B------:R-:W-:Y:S02]  /*03f0*/  DFMA R16, R6, R16, 0.5 ;  /* 0x3fe000000610742b */ /* 0x000fe40000000010 */
[----:B------:R-:W-:-:S08]  /*0400*/  DMUL R6, R4, R6 ;  /* 0x0000000604067228 */ /* 0x000fd00000000000 */
[----:B------:R-:W-:-:S08]  /*0410*/  DFMA R38, R16, R6, R4 ;  /* 0x000000061026722b */ /* 0x000fd00000000004 */
[----:B------:R-:W-:Y:S02]  /*0420*/  DMUL R22, R8, R38 ;  /* 0x0000002608167228 */ /* 0x000fe40000000000 */
[----:B------:R-:W-:Y:S02]  /*0430*/  VIADD R17, R39, 0xfff00000 ;  /* 0xfff0000027117836 */ /* 0x000fe40000000000 */
[----:B------:R-:W-:-:S04]  /*0440*/  IMAD.MOV.U32 R16, RZ, RZ, R38 ;  /* 0x000000ffff107224 */ /* 0x000fc800078e0026 */
[----:B------:R-:W-:-:S08]  /*0450*/  DFMA R6, R22, -R22, R8 ;  /* 0x800000161606722b */ /* 0x000fd00000000008 */
[----:B------:R-:W-:Y:S01]  /*0460*/  DFMA R24, R6, R16, R22 ;  /* 0x000000100618722b */ /* 0x000fe20000000016 */
[----:B------:R-:W-:Y:S10]  /*0470*/  @!P0 BRA `(.L_x_5) ;  /* 0x0000000000248947 */ /* 0x000ff40003800000 */
[----:B------:R-:W-:Y:S01]  /*0480*/  IMAD.MOV.U32 R36, RZ, RZ, R8 ;  /* 0x000000ffff247224 */ /* 0x000fe200078e0008 */
[----:B------:R-:W-:Y:S01]  /*0490*/  MOV R8, R6 ;  /* 0x0000000600087202 */ /* 0x000fe20000000f00 */
[----:B------:R-:W-:Y:S01]  /*04a0*/  IMAD.MOV.U32 R6, RZ, RZ, R22 ;  /* 0x000000ffff067224 */ /* 0x000fe200078e0016 */
[----:B------:R-:W-:Y:S01]  /*04b0*/  MOV R42, 0x4f0 ;  /* 0x000004f0002a7802 */ /* 0x000fe20000000f00 */
[----:B------:R-:W-:Y:S02]  /*04c0*/  IMAD.MOV.U32 R5, RZ, RZ, R23 ;  /* 0x000000ffff057224 */ /* 0x000fe400078e0017 */
[----:B------:R-:W-:-:S07]  /*04d0*/  IMAD.MOV.U32 R3, RZ, RZ, R17 ;  /* 0x000000ffff037224 */ /* 0x000fce00078e0011 */
[----:B------:R-:W-:Y:S05]  /*04e0*/  CALL.REL.NOINC `($__internal_1_$__cuda_sm20_dsqrt_rn_f64_mediumpath_v1) ;  /* 0x00000040004c7944 */ /* 0x000fea0003c00000 */
[----:B------:R-:W-:Y:S01]  /*04f0*/  MOV R24, R4 ;  /* 0x0000000400187202 */ /* 0x000fe20000000f00 */
[----:B------:R-:W-:-:S07]  /*0500*/  IMAD.MOV.U32 R25, RZ, RZ, R3 ;  /* 0x000000ffff197224 */ /* 0x000fce00078e0003 */
.L_x_5:
[----:B------:R-:W-:Y:S05]  /*0510*/  BSYNC.RECONVERGENT B3 ;  /* 0x0000000000037941 */ /* 0x000fea0003800200 */
.L_x_4:
[----:B------:R-:W0:Y:S01]  /*0520*/  MUFU.RCP64H R5, R25 ;  /* 0x0000001900057308 */ /* 0x000e220000001800 */
[----:B------:R-:W-:Y:S01]  /*0530*/  VIADD R4, R25, 0x300402 ;  /* 0x0030040219047836 */ /* 0x000fe20000000000 */
[----:B------:R-:W-:Y:S04]  /*0540*/  BSSY.RECONVERGENT B3, `(.L_x_6) ;  /* 0x000000f000037945 */ /* 0x000fe80003800200 */
[----:B------:R-:W-:Y:S01]  /*0550*/  FSETP.GEU.AND P0, PT, |R4|, 5.8789094863358348022e-39, PT ;  /* 0x004004020400780b */ /* 0x000fe20003f0e200 */
[----:B0-----:R-:W-:-:S08]  /*0560*/  DFMA R6, R4, -R24, 1 ;  /* 0x3ff000000406742b */ /* 0x001fd00000000818 */
[----:B------:R-:W-:-:S08]  /*0570*/  DFMA R6, R6, R6, R6 ;  /* 0x000000060606722b */ /* 0x000fd00000000006 */
[----:B------:R-:W-:-:S08]  /*0580*/  DFMA R6, R4, R6, R4 ;  /* 0x000000060406722b */ /* 0x000fd00000000004 */
[----:B------:R-:W-:-:S08]  /*0590*/  DFMA R8, R6, -R24, 1 ;  /* 0x3ff000000608742b */ /* 0x000fd00000000818 */
[----:B------:R-:W-:Y:S01]  /*05a0*/  DFMA R6, R6, R8, R6 ;  /* 0x000000080606722b */ /* 0x000fe20000000006 */
[----:B------:R-:W-:Y:S10]  /*05b0*/  @P0 BRA `(.L_x_7) ;  /* 0x00000000001c0947 */ /* 0x000ff40003800000 */
[----:B------:R-:W-:Y:S01]  /*05c0*/  LOP3.LUT R6, R25, 0x7fffffff, RZ, 0xc0, !PT ;  /* 0x7fffffff19067812 */ /* 0x000fe200078ec0ff */
[----:B------:R-:W-:Y:S01]  /*05d0*/  IMAD.MOV.U32 R8, RZ, RZ, R24 ;  /* 0x000000ffff087224 */ /* 0x000fe200078e0018 */
[----:B------:R-:W-:Y:S02]  /*05e0*/  MOV R3, R25 ;  /* 0x0000001900037202 */ /* 0x000fe40000000f00 */
[----:B------:R-:W-:Y:S01]  /*05f0*/  MOV R4, 0x620 ;  /* 0x0000062000047802 */ /* 0x000fe20000000f00 */
[----:B------:R-:W-:-:S07]  /*0600*/  VIADD R6, R6, 0xfff00000 ;  /* 0xfff0000006067836 */ /* 0x000fce0000000000 */
[----:B------:R-:W-:Y:S05]  /*0610*/  CALL.REL.NOINC `($__internal_0_$__cuda_sm20_dblrcp_rn_slowpath_v3) ;  /* 0x0000003c005c7944 */ /* 0x000fea0003c00000 */
[----:B------:R-:W-:-:S07]  /*0620*/  IMAD.MOV.U32 R7, RZ, RZ, R3 ;  /* 0x000000ffff077224 */ /* 0x000fce00078e0003 */
.L_x_7:
[----:B------:R-:W-:Y:S05]  /*0630*/  BSYNC.RECONVERGENT B3 ;  /* 0x0000000000037941 */ /* 0x000fea0003800200 */
.L_x_6:
[----:B------:R-:W2:Y:S01]  /*0640*/  LDG.E.64 R22, desc[UR6][R26.64+-0x30] ;  /* 0xffffd0061a167981 */ /* 0x000ea2000c1e1b00 */
[----:B------:R-:W-:-:S03]  /*0650*/  DMUL R4, R6, R6 ;  /* 0x0000000606047228 */ /* 0x000fc60000000000 */
[----:B------:R-:W3:Y:S04]  /*0660*/  LDG.E.64 R24, desc[UR6][R26.64+-0x38] ;  /* 0xffffc8061a187981 */ /* 0x000ee8000c1e1b00 */
[----:B------:R-:W4:Y:S04]  /*0670*/  LDG.E.64 R16, desc[UR6][R26.64+-0x28] ;  /* 0xffffd8061a107981 */ /* 0x000f28000c1e1b00 */
[----:B------:R-:W5:Y:S01]  /*0680*/  LDG.E.64 R8, desc[UR6][R26.64+-0x40] ;  /* 0xffffc0061a087981 */ /* 0x000f62000c1e1b00 */
[----:B------:R-:W-:Y:S01]  /*0690*/  DMUL R6, R4, R6 ;  /* 0x0000000604067228 */ /* 0x000fe20000000000 */
[----:B------:R-:W-:Y:S01]  /*06a0*/  UMOV UR4, 0xd2f1a9fc ;  /* 0xd2f1a9fc00047882 */ /* 0x000fe20000000000 */
[----:B------:R-:W-:Y:S01]  /*06b0*/  UMOV UR5, 0x3f50624d ;  /* 0x3f50624d00057882 */ /* 0x000fe20000000000 */
[----:B------:R-:W-:Y:S01]  /*06c0*/  BSSY.RECONVERGENT B3, `(.L_x_8) ;  /* 0x0000025000037945 */ /* 0x000fe20003800200 */
[----:B--2---:R-:W-:-:S02]  /*06d0*/  DADD R22, -R12, R22 ;  /* 0x000000000c167229 */ /* 0x004fc40000000116 */
[----:B---3--:R-:W-:-:S06]  /*06e0*/  DADD R24, -R14, R24 ;  /* 0x000000000e187229 */ /* 0x008fcc0000000118 */
[----:B------:R-:W-:Y:S02]  /*06f0*/  DMUL R4, R22, R22 ;  /* 0x0000001616047228 */ /* 0x000fe40000000000 */
[----:B----4-:R-:W-:-:S06]  /*0700*/  DADD R16, -R10, R16 ;  /* 0x000000000a107229 */ /* 0x010fcc0000000110 */
[----:B------:R-:W-:-:S08]  /*0710*/  DFMA R4, R24, R24, R4 ;  /* 0x000000181804722b */ /* 0x000fd00000000004 */
[----:B------:R-:W-:Y:S02]  /*0720*/  DFMA R4, R16, R16, R4 ;  /* 0x000000101004722b */ /* 0x000fe40000000004 */
[----:B-----5:R-:W-:-:S06]  /*0730*/  DMUL R6, R6, R8 ;  /* 0x0000000806067228 */ /* 0x020fcc0000000000 */
[----:B------:R-:W-:-:S06]  /*0740*/  DADD R8, R4, UR4 ;  /* 0x0000000404087e29 */ /* 0x000fcc0008000000 */
[----:B------:R-:W0:Y:S04]  /*0750*/  MUFU.RSQ64H R5, R9 ;  /* 0x0000000900057308 */ /* 0x000e280000001c00 */
[----:B------:R-:W-:Y:S01]  /*0760*/  VIADD R4, R9, 0xfcb00000 ;  /* 0xfcb0000009047836 */ /* 0x000fe20000000000 */
[-C--:B------:R-:W-:Y:S02]  /*0770*/  DFMA R20, R30, R6.reuse, R20 ;  /* 0x000000061e14722b */ /* 0x080fe40000000014 */
[-C--:B------:R-:W-:Y:S02]  /*0780*/  DFMA R32, R28, R6.reuse, R32 ;  /* 0x000000061c20722b */ /* 0x080fe40000000020 */
[----:B------:R-:W-:Y:S02]  /*0790*/  DFMA R34, R34, R6, R18 ;  /* 0x000000062222722b */ /* 0x000fe40000000012 */
[----:B0-----:R-:W-:Y:S01]  /*07a0*/  DMUL R6, R4, R4 ;  /* 0x0000000404067228 */ /* 0x001fe20000000000 */
[----:B------:R-:W-:Y:S01]  /*07b0*/  MOV R18, 0x0 ;  /* 0x0000000000127802 */ /* 0x000fe20000000f00 */
[----:B------:R-:W-:-:S06]  /*07c0*/  IMAD.MOV.U32 R19, RZ, RZ, 0x3fd80000 ;  /* 0x3fd80000ff137424 */ /* 0x000fcc00078e00ff */
[----:B------:R-:W-:-:S08]  /*07d0*/  DFMA R6, R8, -R6, 1 ;  /* 0x3ff000000806742b */ /* 0x000fd00000000806 */
[----:B------:R-:W-:Y:S02]  /*07e0*/  DFMA R18, R6, R18, 0.5 ;  /* 0x3fe000000612742b */ /* 0x000fe40000000012 */
[----:B------:R-:W-:-:S08]  /*07f0*/  DMUL R6, R4, R6 ;  /* 0x0000000604067228 */ /* 0x000fd00000000000 */
[----:B------:R-:W-:Y:S01]  /*0800*/  DFMA R38, R18, R6, R4 ;  /* 0x000000061226722b */ /* 0x000fe20000000004 */
[----:B------:R-:W-:-:S07]  /*0810*/  ISETP.GE.U32.AND P0, PT, R4, 0x7ca00000, PT ;  /* 0x7ca000000400780c */ /* 0x000fce0003f06070 */
[----:B------:R-:W-:Y:S02]  /*0820*/  DMUL R28, R8, R38 ;  /* 0x00000026081c7228 */ /* 0x000fe40000000000 */
[----:B------:R-:W-:Y:S02]  /*0830*/  VIADD R19, R39, 0xfff00000 ;  /* 0xfff0000027137836 */ /* 0x000fe40000000000 */
[----:B------:R-:W-:-:S04]  /*0840*/  IMAD.MOV.U32 R18, RZ, RZ, R38 ;  /* 0x000000ffff127224 */ /* 0x000fc800078e0026 */
[----:B------:R-:W-:-:S08]  /*0850*/  DFMA R6, R28, -R28, R8 ;  /* 0x8000001c1c06722b */ /* 0x000fd00000000008 */
[----:B------:R-:W-:Y:S01]  /*0860*/  DFMA R30, R6, R18, R28 ;  /* 0x00000012061e722b */ /* 0x000fe2000000001c */
[----:B------:R-:W-:Y:S10]  /*0870*/  @!P0 BRA `(.L_x_9) ;  /* 0x0000000000248947 */ /* 0x000ff40003800000 */
[----:B------:R-:W-:Y:S01]  /*0880*/  MOV R36, R8 ;  /* 0x0000000800247202 */ /* 0x000fe20000000f00 */
[----:B------:R-:W-:Y:S01]  /*0890*/  IMAD.MOV.U32 R8, RZ, RZ, R6 ;  /* 0x000000ffff087224 */ /* 0x000fe200078e0006 */
[----:B------:R-:W-:Y:S01]  /*08a0*/  MOV R3, R19 ;  /* 0x0000001300037202 */ /* 0x000fe20000000f00 */
[----:B------:R-:W-:Y:S01]  /*08b0*/  IMAD.MOV.U32 R6, RZ, RZ, R28 ;  /* 0x000000ffff067224 */ /* 0x000fe200078e001c */
[----:B------:R-:W-:Y:S01]  /*08c0*/  MOV R42, 0x8f0 ;  /* 0x000008f0002a7802 */ /* 0x000fe20000000f00 */
[----:B------:R-:W-:-:S07]  /*08d0*/  IMAD.MOV.U32 R5, RZ, RZ, R29 ;  /* 0x000000ffff057224 */ /* 0x000fce00078e001d */
[----:B------:R-:W-:Y:S05]  /*08e0*/  CALL.REL.NOINC `($__internal_1_$__cuda_sm20_dsqrt_rn_f64_mediumpath_v1) ;  /* 0x0000003c004c7944 */ /* 0x000fea0003c00000 */
[----:B------:R-:W-:Y:S02]  /*08f0*/  IMAD.MOV.U32 R30, RZ, RZ, R4 ;  /* 0x000000ffff1e7224 */ /* 0x000fe400078e0004 */
[----:B------:R-:W-:-:S07]  /*0900*/  IMAD.MOV.U32 R31, RZ, RZ, R3 ;  /* 0x000000ffff1f7224 */ /* 0x000fce00078e0003 */
.L_x_9:
[----:B------:R-:W-:Y:S05]  /*0910*/  BSYNC.RECONVERGENT B3 ;  /* 0x0000000000037941 */ /* 0x000fea0003800200 */
.L_x_8:
        /* <DEDUP_REMOVED lines=17> */
.L_x_11:
[----:B------:R-:W-:Y:S05]  /*0a30*/  BSYNC.RECONVERGENT B3 ;  /* 0x0000000000037941 */ /* 0x000fea0003800200 */
.L_x_10:
        /* <DEDUP_REMOVED lines=18> */
[----:B------:R-:W-:Y:S01]  /*0b60*/  IADD3 R4, PT, PT, R9, -0x3500000, RZ ;  /* 0xfcb0000009047810 */ /* 0x000fe20007ffe0ff */
[-C--:B------:R-:W-:Y:S02]  /*0b70*/  DFMA R20, R24, R6.reuse, R20 ;  /* 0x000000061814722b */ /* 0x080fe40000000014 */
[-C--:B------:R-:W-:Y:S02]  /*0b80*/  DFMA R32, R22, R6.reuse, R32 ;  /* 0x000000061620722b */ /* 0x080fe40000000020 */
[----:B------:R-:W-:Y:S02]  /*0b90*/  DFMA R34, R16, R6, R34 ;  /* 0x000000061022722b */ /* 0x000fe40000000022 */
[----:B0-----:R-:W-:Y:S01]  /*0ba0*/  DMUL R6, R4, R4 ;  /* 0x0000000404067228 */ /* 0x001fe20000000000 */
[----:B------:R-:W-:-:S02]  /*0bb0*/  IMAD.MOV.U32 R16, RZ, RZ, 0x0 ;  /* 0x00000000ff107424 */ /* 0x000fc400078e00ff */
[----:B------:R-:W-:-:S05]  /*0bc0*/  IMAD.MOV.U32 R17, RZ, RZ, 0x3fd80000 ;  /* 0x3fd80000ff117424 */ /* 0x000fca00078e00ff */
[----:B------:R-:W-:-:S08]  /*0bd0*/  DFMA R6, R8, -R6, 1 ;  /* 0x3ff000000806742b */ /* 0x000fd00000000806 */
[----:B------:R-:W-:Y:S02]  /*0be0*/  DFMA R16, R6, R16, 0.5 ;  /* 0x3fe000000610742b */ /* 0x000fe40000000010 */
[----:B------:R-:W-:-:S08]  /*0bf0*/  DMUL R6, R4, R6 ;  /* 0x0000000604067228 */ /* 0x000fd00000000000 */
[----:B------:R-:W-:Y:S01]  /*0c00*/  DFMA R38, R16, R6, R4 ;  /* 0x000000061026722b */ /* 0x000fe20000000004 */
[----:B------:R-:W-:-:S07]  /*0c10*/  ISETP.GE.U32.AND P0, PT, R4, 0x7ca00000, PT ;  /* 0x7ca000000400780c */ /* 0x000fce0003f06070 */
[----:B------:R-:W-:Y:S02]  /*0c20*/  DMUL R22, R8, R38 ;  /* 0x0000002608167228 */ /* 0x000fe40000000000 */
[----:B------:R-:W-:Y:S01]  /*0c30*/  IADD3 R17, PT, PT, R39, -0x100000, RZ ;  /* 0xfff0000027117810 */ /* 0x000fe20007ffe0ff */
[----:B------:R-:W-:-:S05]  /*0c40*/  IMAD.MOV.U32 R16, RZ, RZ, R38 ;  /* 0x000000ffff107224 */ /* 0x000fca00078e0026 */
[----:B------:R-:W-:-:S08]  /*0c50*/  DFMA R6, R22, -R22, R8 ;  /* 0x800000161606722b */ /* 0x000fd00000000008 */
[----:B------:R-:W-:Y:S01]  /*0c60*/  DFMA R24, R6, R16, R22 ;  /* 0x000000100618722b */ /* 0x000fe20000000016 */
[----:B------:R-:W-:Y:S10]  /*0c70*/  @!P0 BRA `(.L_x_13) ;  /* 0x0000000000248947 */ /* 0x000ff40003800000 */
[----:B------:R-:W-:Y:S01]  /*0c80*/  IMAD.MOV.U32 R36, RZ, RZ, R8 ;  /* 0x000000ffff247224 */ /* 0x000fe200078e0008 */
[----:B------:R-:W-:Y:S01]  /*0c90*/  MOV R8, R6 ;  /* 0x0000000600087202 */ /* 0x000fe20000000f00 */
[----:B------:R-:W-:Y:S01]  /*0ca0*/  IMAD.MOV.U32 R6, RZ, RZ, R22 ;  /* 0x000000ffff067224 */ /* 0x000fe200078e0016 */
[----:B------:R-:W-:Y:S01]  /*0cb0*/  MOV R3, R17 ;  /* 0x0000001100037202 */ /* 0x000fe20000000f00 */
[----:B------:R-:W-:Y:S01]  /*0cc0*/  IMAD.MOV.U32 R5, RZ, RZ, R23 ;  /* 0x000000ffff057224 */ /* 0x000fe200078e0017 */
[----:B------:R-:W-:-:S07]  /*0cd0*/  MOV R42, 0xcf0 ;  /* 0x00000cf0002a7802 */ /* 0x000fce0000000f00 */
[----:B------:R-:W-:Y:S05]  /*0ce0*/  CALL.REL.NOINC `($__internal_1_$__cuda_sm20_dsqrt_rn_f64_mediumpath_v1) ;  /* 0x00000038004c7944 */ /* 0x000fea0003c00000 */
[----:B------:R-:W-:Y:S02]  /*0cf0*/  IMAD.MOV.U32 R24, RZ, RZ, R4 ;  /* 0x000000ffff187224 */ /* 0x000fe400078e0004 */
[----:B------:R-:W-:-:S07]  /*0d00*/  IMAD.MOV.U32 R25, RZ, RZ, R3 ;  /* 0x000000ffff197224 */ /* 0x000fce00078e0003 */
.L_x_13:
[----:B------:R-:W-:Y:S05]  /*0d10*/  BSYNC.RECONVERGENT B3 ;  /* 0x0000000000037941 */ /* 0x000fea0003800200 */
.L_x_12:
[----:B------:R-:W0:Y:S01]  /*0d20*/  MUFU.RCP64H R5, R25 ;  /* 0x0000001900057308 */ /* 0x000e220000001800 */
[----:B------:R-:W-:Y:S01]  /*0d30*/  IADD3 R4, PT, PT, R25, 0x300402, RZ ;  /* 0x0030040219047810 */ /* 0x000fe20007ffe0ff */
[----:B------:R-:W-:Y:S03]  /*0d40*/  BSSY.RECONVERGENT B3, `(.L_x_14) ;  /* 0x000000f000037945 */ /* 0x000fe60003800200 */
[----:B------:R-:W-:Y:S02]  /*0d50*/  FSETP.GEU.AND P0, PT, |R4|, 5.8789094863358348022e-39, PT ;  /* 0x004004020400780b */ /* 0x000fe40003f0e200 */
        /* <DEDUP_REMOVED lines=8> */
[----:B------:R-:W-:Y:S01]  /*0de0*/  MOV R4, 0xe20 ;  /* 0x00000e2000047802 */ /* 0x000fe20000000f00 */
[----:B------:R-:W-:Y:S01]  /*0df0*/  IMAD.MOV.U32 R3, RZ, RZ, R25 ;  /* 0x000000ffff037224 */ /* 0x000fe200078e0019 */
[----:B------:R-:W-:-:S07]  /*0e00*/  IADD3 R6, PT, PT, R6, -0x100000, RZ ;  /* 0xfff0000006067810 */ /* 0x000fce0007ffe0ff */
[----:B------:R-:W-:Y:S05]  /*0e10*/  CALL.REL.NOINC `($__internal_0_$__cuda_sm20_dblrcp_rn_slowpath_v3) ;  /* 0x00000034005c7944 */ /* 0x000fea0003c00000 */
[----:B------:R-:W-:-:S07]  /*0e20*/  IMAD.MOV.U32 R7, RZ, RZ, R3 ;  /* 0x000000ffff077224 */ /* 0x000fce00078e0003 */
.L_x_15:
[----:B------:R-:W-:Y:S05]  /*0e30*/  BSYNC.RECONVERGENT B3 ;  /* 0x0000000000037941 */ /* 0x000fea0003800200 */
.L_x_14:
        /* <DEDUP_REMOVED lines=31> */
[----:B------:R-:W-:Y:S01]  /*1030*/  VIADD R29, R39, 0xfff00000 ;  /* 0xfff00000271d7836 */ /* 0x000fe20000000000 */
[----:B------:R-:W-:-:S05]  /*1040*/  MOV R28, R38 ;  /* 0x00000026001c7202 */ /* 0x000fca0000000f00 */
[----:B------:R-:W-:-:S08]  /*1050*/  DFMA R6, R30, -R30, R8 ;  /* 0x8000001e1e06722b */ /* 0x000fd00000000008 */
[----:B------:R-:W-:Y:S01]  /*1060*/  DFMA R34, R6, R28, R30 ;  /* 0x0000001c0622722b */ /* 0x000fe2000000001e */
[----:B------:R-:W-:Y:S10]  /*1070*/  @!P0 BRA `(.L_x_17) ;  /* 0x0000000000248947 */ /* 0x000ff40003800000 */
[----:B------:R-:W-:Y:S01]  /*1080*/  IMAD.MOV.U32 R36, RZ, RZ, R8 ;  /* 0x000000ffff247224 */ /* 0x000fe200078e0008 */
[----:B------:R-:W-:Y:S01]  /*1090*/  MOV R42, 0x10f0 ;  /* 0x000010f0002a7802 */ /* 0x000fe20000000f00 */
[----:B------:R-:W-:Y:S01]  /*10a0*/  IMAD.MOV.U32 R8, RZ, RZ, R6 ;  /* 0x000000ffff087224 */ /* 0x000fe200078e0006 */
[----:B------:R-:W-:Y:S01]  /*10b0*/  MOV R6, R30 ;  /* 0x0000001e00067202 */ /* 0x000fe20000000f00 */
[----:B------:R-:W-:Y:S02]  /*10c0*/  IMAD.MOV.U32 R5, RZ, RZ, R31 ;  /* 0x000000ffff057224 */ /* 0x000fe400078e001f */
[----:B------:R-:W-:-:S07]  /*10d0*/  IMAD.MOV.U32 R3, RZ, RZ, R29 ;  /* 0x000000ffff037224 */ /* 0x000fce00078e001d */
[----:B------:R-:W-:Y:S05]  /*10e0*/  CALL.REL.NOINC `($__internal_1_$__cuda_sm20_dsqrt_rn_f64_mediumpath_v1) ;  /* 0x00000034004c7944 */ /* 0x000fea0003c00000 */
[----:B------:R-:W-:Y:S01]  /*10f0*/  MOV R34, R4 ;  /* 0x0000000400227202 */ /* 0x000fe20000000f00 */
[----:B------:R-:W-:-:S07]  /*1100*/  IMAD.MOV.U32 R35, RZ, RZ, R3 ;  /* 0x000000ffff237224 */ /* 0x000fce00078e0003 */
.L_x_17:
[----:B------:R-:W-:Y:S05]  /*1110*/  BSYNC.RECONVERGENT B3 ;  /* 0x0000000000037941 */ /* 0x000fea0003800200 */
.L_x_16:
        /* <DEDUP_REMOVED lines=16> */
[----:B------:R-:W-:-:S07]  /*1220*/  MOV R7, R3 ;  /* 0x0000000300077202 */ /* 0x000fce0000000f00 */
.L_x_19:
[----:B------:R-:W-:Y:S05]  /*1230*/  BSYNC.RECONVERGENT B3 ;  /* 0x0000000000037941 */ /* 0x000fea0003800200 */
.L_x_18:
[----:B------:R0:W2:Y:S01]  /*1240*/  LDG.E.64 R8, desc[UR6][R26.64+0x68] ;  /* 0x000068061a087981 */ /* 0x0000a2000c1e1b00 */
[----:B------:R-:W-:Y:S01]  /*1250*/  DMUL R4, R6, R6 ;  /* 0x0000000606047228 */ /* 0x000fe20000000000 */
[----:B------:R-:W-:-:S05]  /*1260*/  VIADD R0, R0, 0x4 ;  /* 0x0000000400007836 */ /* 0x000fca0000000000 */
[----:B------:R-:W-:Y:S02]  /*1270*/  ISETP.NE.AND P0, PT, R0, RZ, PT ;  /* 0x000000ff0000720c */ /* 0x000fe40003f05270 */
[----:B------:R-:W-:Y:S01]  /*1280*/  DMUL R4, R4, R6 ;  /* 0x0000000604047228 */ /* 0x000fe20000000000 */
[----:B0-----:R-:W-:-:S05]  /*1290*/  IADD3 R26, P1, PT, R26, 0xe0, RZ ;  /* 0x000000e01a1a7810 */ /* 0x001fca0007f3e0ff */
[----:B------:R-:W-:Y:S02]  /*12a0*/  IMAD.X R27, RZ, RZ, R27, P1 ;  /* 0x000000ffff1b7224 */ /* 0x000fe400008e061b */
[----:B--2---:R-:W-:-:S08]  /*12b0*/  DMUL R4, R4, R8 ;  /* 0x0000000804047228 */ /* 0x004fd00000000000 */
[-C--:B------:R-:W-:Y:S02]  /*12c0*/  DFMA R20, R24, R4.reuse, R20 ;  /* 0x000000041814722b */ /* 0x080fe40000000014 */
[-C--:B------:R-:W-:Y:S02]  /*12d0*/  DFMA R32, R22, R4.reuse, R32 ;  /* 0x000000041620722b */ /* 0x080fe40000000020 */
[----:B------:R-:W-:Y:S01]  /*12e0*/  DFMA R18, R16, R4, R18 ;  /* 0x000000041012722b */ /* 0x000fe20000000012 */
[----:B------:R-:W-:Y:S10]  /*12f0*/  @P0 BRA `(.L_x_20) ;  /* 0xffffffec00ec0947 */ /* 0x000ff4000383ffff */
.L_x_3:
[----:B------:R-:W-:Y:S05]  /*1300*/  BSYNC.RECONVERGENT B2 ;  /* 0x0000000000027941 */ /* 0x000fea0003800200 */
.L_x_2:
[----:B------:R-:W-:-:S13]  /*1310*/  LOP3.LUT P0, R0, R37, 0x3, RZ, 0xc0, !PT ;  /* 0x0000000325007812 */ /* 0x000fda000780c0ff */
[----:B------:R-:W-:Y:S05]  /*1320*/  @!P0 BRA `(.L_x_1) ;  /* 0x0000000c00308947 */ /* 0x000fea0003800000 */
[----:B------:R-:W-:Y:S01]  /*1330*/  ISETP.NE.AND P0, PT, R0, 0x1, PT ;  /* 0x000000010000780c */ /* 0x000fe20003f05270 */
[----:B------:R-:W-:-:S12]  /*1340*/  BSSY.RECONVERGENT B2, `(.L_x_21) ;  /* 0x0000085000027945 */ /* 0x000fd80003800200 */
[----:B------:R-:W-:Y:S05]  /*1350*/  @!P0 BRA `(.L_x_22) ;  /* 0x00000008000c8947 */ /* 0x000fea0003800000 */
[----:B------:R-:W0:Y:S02]  /*1360*/  LDC.64 R34, c[0x0][0x380] ;  /* 0x0000e000ff227b82 */ /* 0x000e240000000a00 */
[----:B0-----:R-:W-:-:S05]  /*1370*/  IMAD.WIDE.U32 R34, R2, 0x38, R34 ;  /* 0x0000003802227825 */ /* 0x001fca00078e0022 */
[----:B------:R-:W2:Y:S04]  /*1380*/  LDG.E.64 R28, desc[UR6][R34.64+0x8] ;  /* 0x00000806221c7981 */ /* 0x000ea8000c1e1b00 */
[----:B------:R-:W3:Y:S04]  /*1390*/  LDG.E.64 R30, desc[UR6][R34.64] ;  /* 0x00000006221e7981 */ /* 0x000ee8000c1e1b00 */
[----:B------:R-:W4:Y:S01]  /*13a0*/  LDG.E.64 R26, desc[UR6][R34.64+0x10] ;  /* 0x00001006221a7981 */ /* 0x000f22000c1e1b00 */
[----:B------:R-:W-:Y:S01]  /*13b0*/  UMOV UR4, 0xd2f1a9fc ;  /* 0xd2f1a9fc00047882 */ /* 0x000fe20000000000 */
[----:B------:R-:W-:Y:S01]  /*13c0*/  UMOV UR5, 0x3f50624d ;  /* 0x3f50624d00057882 */ /* 0x000fe20000000000 */
[----:B------:R-:W-:Y:S01]  /*13d0*/  IMAD.MOV.U32 R16, RZ, RZ, 0x0 ;  /* 0x00000000ff107424 */ /* 0x000fe200078e00ff */
[----:B------:R-:W-:Y:S01]  /*13e0*/  BSSY.RECONVERGENT B3, `(.L_x_23) ;  /* 0x0000020000037945 */ /* 0x000fe20003800200 */
[----:B------:R-:W-:Y:S01]  /*13f0*/  IMAD.MOV.U32 R17, RZ, RZ, 0x3fd80000 ;  /* 0x3fd80000ff117424 */ /* 0x000fe200078e00ff */
        /* <DEDUP_REMOVED lines=8> */
[----:B------:R-:W-:-:S04]  /*1480*/  IADD3 R4, PT, PT, R9, -0x3500000, RZ ;  /* 0xfcb0000009047810 */ /* 0x000fc80007ffe0ff */
[----:B------:R-:W-:Y:S02]  /*1490*/  ISETP.GE.U32.AND P0, PT, R4, 0x7ca00000, PT ;  /* 0x7ca000000400780c */ /* 0x000fe40003f06070 */
[----:B0-----:R-:W-:-:S08]  /*14a0*/  DMUL R6, R4, R4 ;  /* 0x0000000404067228 */ /* 0x001fd00000000000 */
[----:B------:R-:W-:-:S08]  /*14b0*/  DFMA R6, R8, -R6, 1 ;  /* 0x3ff000000806742b */ /* 0x000fd00000000806 */
[----:B------:R-:W-:Y:S02]  /*14c0*/  DFMA R16, R6, R16, 0.5 ;  /* 0x3fe000000610742b */ /* 0x000fe40000000010 */
[----:B------:R-:W-:-:S08]  /*14d0*/  DMUL R6, R4, R6 ;  /* 0x0000000604067228 */ /* 0x000fd00000000000 */
[----:B------:R-:W-:-:S08]  /*14e0*/  DFMA R38, R16, R6, R4 ;  /* 0x000000061026722b */ /* 0x000fd00000000004 */
        /* <DEDUP_REMOVED lines=15> */
.L_x_24:
[----:B------:R-:W-:Y:S05]  /*15e0*/  BSYNC.RECONVERGENT B3 ;  /* 0x0000000000037941 */ /* 0x000fea0003800200 */
.L_x_23:
        /* <DEDUP_REMOVED lines=17> */
.L_x_26:
[----:B------:R-:W-:Y:S05]  /*1700*/  BSYNC.RECONVERGENT B3 ;  /* 0x0000000000037941 */ /* 0x000fea0003800200 */
.L_x_25:
        /* <DEDUP_REMOVED lines=20> */
[----:B------:R-:W-:-:S03]  /*1850*/  DFMA R20, R30, R6, R20 ;  /* 0x000000061e14722b */ /* 0x000fc60000000014 */
[----:B0-----:R-:W-:Y:S02]  /*1860*/  DMUL R28, R4, R4 ;  /* 0x00000004041c7228 */ /* 0x001fe40000000000 */
[----:B------:R-:W-:Y:S01]  /*1870*/  DFMA R18, R26, R6, R18 ;  /* 0x000000061a12722b */ /* 0x000fe20000000012 */
[----:B------:R-:W-:Y:S01]  /*1880*/  MOV R6, 0x0 ;  /* 0x0000000000067802 */ /* 0x000fe20000000f00 */
[----:B------:R-:W-:-:S04]  /*1890*/  IMAD.MOV.U32 R7, RZ, RZ, 0x3fd80000 ;  /* 0x3fd80000ff077424 */ /* 0x000fc800078e00ff */
        /* <DEDUP_REMOVED lines=20> */
.L_x_28:
[----:B------:R-:W-:Y:S05]  /*19e0*/  BSYNC.RECONVERGENT B3 ;  /* 0x0000000000037941 */ /* 0x000fea0003800200 */
.L_x_27:
        /* <DEDUP_REMOVED lines=17> */
.L_x_30:
[----:B------:R-:W-:Y:S05]  /*1b00*/  BSYNC.RECONVERGENT B3 ;  /* 0x0000000000037941 */ /* 0x000fea0003800200 */
.L_x_29:
[----:B------:R-:W2:Y:S01]  /*1b10*/  LDG.E.64 R34, desc[UR6][R34.64+0x68] ;  /* 0x0000680622227981 */ /* 0x000ea2000c1e1b00 */
[----:B------:R-:W-:Y:S01]  /*1b20*/  DMUL R4, R6, R6 ;  /* 0x0000000606047228 */ /* 0x000fe20000000000 */
[----:B------:R-:W-:-:S07]  /*1b30*/  VIADD R2, R2, 0x2 ;  /* 0x0000000202027836 */ /* 0x000fce0000000000 */
[----:B------:R-:W-:-:S08]  /*1b40*/  DMUL R4, R4, R6 ;  /* 0x0000000604047228 */ /* 0x000fd00000000000 */
[----:B--2---:R-:W-:-:S08]  /*1b50*/  DMUL R4, R4, R34 ;  /* 0x0000002204047228 */ /* 0x004fd00000000000 */
[-C--:B------:R-:W-:Y:S02]  /*1b60*/  DFMA R20, R24, R4.reuse, R20 ;  /* 0x000000041814722b */ /* 0x080fe40000000014 */
[-C--:B------:R-:W-:Y:S02]  /*1b70*/  DFMA R32, R22, R4.reuse, R32 ;  /* 0x000000041620722b */ /* 0x080fe40000000020 */
[----:B------:R-:W-:-:S11]  /*1b80*/  DFMA R18, R16, R4, R18 ;  /* 0x000000041012722b */ /* 0x000fd60000000012 */
.L_x_22:
[----:B------:R-:W-:Y:S05]  /*1b90*/  BSYNC.RECONVERGENT B2 ;  /* 0x0000000000027941 */ /* 0x000fea0003800200 */
.L_x_21:
[----:B------:R-:W-:-:S04]  /*1ba0*/  LOP3.LUT R0, R37, 0x1, RZ, 0xc0, !PT ;  /* 0x0000000125007812 */ /* 0x000fc800078ec0ff */
[----:B------:R-:W-:-:S13]  /*1bb0*/  ISETP.NE.U32.AND P0, PT, R0, 0x1, PT ;  /* 0x000000010000780c */ /* 0x000fda0003f05070 */
[----:B------:R-:W-:Y:S05]  /*1bc0*/  @P0 BRA `(.L_x_1) ;  /* 0x0000000400080947 */ /* 0x000fea0003800000 */
[----:B------:R-:W0:Y:S02]  /*1bd0*/  LDC.64 R26, c[0x0][0x380] ;  /* 0x0000e000ff1a7b82 */ /* 0x000e240000000a00 */
[----:B0-----:R-:W-:-:S05]  /*1be0*/  IMAD.WIDE.U32 R26, R2, 0x38, R26 ;  /* 0x00000038021a7825 */ /* 0x001fca00078e001a */
[----:B------:R-:W2:Y:S04]  /*1bf0*/  LDG.E.64 R22, desc[UR6][R26.64+0x8] ;  /* 0x000008061a167981 */ /* 0x000ea8000c1e1b00 */
[----:B------:R-:W3:Y:S04]  /*1c00*/  LDG.E.64 R24, desc[UR6][R26.64] ;  /* 0x000000061a187981 */ /* 0x000ee8000c1e1b00 */
[----:B------:R-:W4:Y:S01]  /*1c10*/  LDG.E.64 R16, desc[UR6][R26.64+0x10] ;  /* 0x000010061a107981 */ /* 0x000f22000c1e1b00 */
[----:B------:R-:W-:Y:S01]  /*1c20*/  UMOV UR4, 0xd2f1a9fc ;  /* 0xd2f1a9fc00047882 */ /* 0x000fe20000000000 */
[----:B------:R-:W-:Y:S01]  /*1c30*/  UMOV UR5, 0x3f50624d ;  /* 0x3f50624d00057882 */ /* 0x000fe20000000000 */
[----:B------:R-:W-:Y:S01]  /*1c40*/  MOV R6, 0x0 ;  /* 0x0000000000067802 */ /* 0x000fe20000000f00 */
[----:B------:R-:W-:Y:S01]  /*1c50*/  IMAD.MOV.U32 R7, RZ, RZ, 0x3fd80000 ;  /* 0x3fd80000ff077424 */ /* 0x000fe200078e00ff */
        /* <DEDUP_REMOVED lines=17> */
[----:B------:R-:W-:Y:S01]  /*1d70*/  VIADD R3, R39, 0xfff00000 ;  /* 0xfff0000027037836 */ /* 0x000fe20000000000 */
[----:B------:R-:W-:-:S05]  /*1d80*/  MOV R2, R38 ;  /* 0x0000002600027202 */ /* 0x000fca0000000f00 */
        /* <DEDUP_REMOVED lines=12> */
.L_x_32:
[----:B------:R-:W-:Y:S05]  /*1e50*/  BSYNC.RECONVERGENT B2 ;  /* 0x0000000000027941 */ /* 0x000fea0003800200 */
.L_x_31:
        /* <DEDUP_REMOVED lines=17> */
.L_x_34:
[----:B------:R-:W-:Y:S05]  /*1f70*/  BSYNC.RECONVERGENT B2 ;  /* 0x0000000000027941 */ /* 0x000fea0003800200 */
.L_x_33:
[----:B------:R-:W2:Y:S01]  /*1f80*/  LDG.E.64 R26, desc[UR6][R26.64+0x30] ;  /* 0x000030061a1a7981 */ /* 0x000ea2000c1e1b00 */
[----:B------:R-:W-:-:S08]  /*1f90*/  DMUL R4, R2, R2 ;  /* 0x0000000202047228 */ /* 0x000fd00000000000 */
[----:B------:R-:W-:-:S08]  /*1fa0*/  DMUL R4, R4, R2 ;  /* 0x0000000204047228 */ /* 0x000fd00000000000 */
[----:B--2---:R-:W-:-:S08]  /*1fb0*/  DMUL R4, R4, R26 ;  /* 0x0000001a04047228 */ /* 0x004fd00000000000 */
[-C--:B------:R-:W-:Y:S02]  /*1fc0*/  DFMA R20, R24, R4.reuse, R20 ;  /* 0x000000041814722b */ /* 0x080fe40000000014 */
[-C--:B------:R-:W-:Y:S02]  /*1fd0*/  DFMA R32, R22, R4.reuse, R32 ;  /* 0x000000041620722b */ /* 0x080fe40000000020 */
[----:B------:R-:W-:-:S11]  /*1fe0*/  DFMA R18, R16, R4, R18 ;  /* 0x000000041012722b */ /* 0x000fd60000000012 */
.L_x_1:
[----:B------:R-:W-:Y:S05]  /*1ff0*/  BSYNC.RECONVERGENT B0 ;  /* 0x0000000000007941 */ /* 0x000fea0003800200 */
.L_x_0:
[----:B------:R-:W0:Y:S01]  /*2000*/  LDCU UR4, c[0x0][0x388] ;  /* 0x00007100ff0477ac */ /* 0x000e220008000800 */
[----:B------:R-:W-:Y:S01]  /*2010*/  BSSY.RECONVERGENT B0, `(.L_x_35) ;  /* 0x000004a000007945 */ /* 0x000fe20003800200 */
[----:B0-----:R-:W-:-:S13]  /*2020*/  ISETP.GE.U32.AND P0, PT, R37, UR4, PT ;  /* 0x0000000425007c0c */ /* 0x001fda000bf06070 */
[----:B------:R-:W-:Y:S05]  /*2030*/  @P0 BRA `(.L_x_36) ;  /* 0x00000004001c0947 */ /* 0x000fea0003800000 */
[----:B------:R-:W-:Y:S01]  /*2040*/  ISETP.NE.AND P0, PT, R37, R40, PT ;  /* 0x000000282500720c */ /* 0x000fe20003f05270 */
        /* <DEDUP_REMOVED lines=40> */
[----:B------:R-:W-:Y:S01]  /*22d0*/  IMAD.MOV.U32 R6, RZ, RZ, R4 ;  /* 0x000000ffff067224 */ /* 0x000fe200078e0004 */
[----:B------:R-:W-:-:S07]  /*22e0*/  MOV R7, R3 ;  /* 0x0000000300077202 */ /* 0x000fce0000000f00 */
.L_x_40:
[----:B------:R-:W-:Y:S05]  /*22f0*/  BSYNC.RECONVERGENT B3 ;  /* 0x0000000000037941 */ /* 0x000fea0003800200 */
.L_x_39:
        /* <DEDUP_REMOVED lines=17> */
.L_x_42:
[----:B------:R-:W-:Y:S05]  /*2410*/  BSYNC.RECONVERGENT B3 ;  /* 0x0000000000037941 */ /* 0x000fea0003800200 */
.L_x_41:
[----:B------:R-:W2:Y:S01]  /*2420*/  LDG.E.64 R26, desc[UR6][R26.64+0x30] ;  /* 0x000030061a1a7981 */ /* 0x000ea2000c1e1b00 */
[----:B------:R-:W-:-:S08]  /*2430*/  DMUL R4, R2, R2 ;  /* 0x0000000202047228 */ /* 0x000fd00000000000 */
[----:B------:R-:W-:-:S08]  /*2440*/  DMUL R4, R4, R2 ;  /* 0x0000000204047228 */ /* 0x000fd00000000000 */
[----:B--2---:R-:W-:-:S08]  /*2450*/  DMUL R4, R4, R26 ;  /* 0x0000001a04047228 */ /* 0x004fd00000000000 */
[-C--:B------:R-:W-:Y:S02]  /*2460*/  DFMA R20, R24, R4.reuse, R20 ;  /* 0x000000041814722b */ /* 0x080fe40000000014 */
[-C--:B------:R-:W-:Y:S02]  /*2470*/  DFMA R32, R22, R4.reuse, R32 ;  /* 0x000000041620722b */ /* 0x080fe40000000020 */
[----:B------:R-:W-:-:S11]  /*2480*/  DFMA R18, R16, R4, R18 ;  /* 0x000000041012722b */ /* 0x000fd60000000012 */
.L_x_38:
[----:B------:R-:W-:Y:S05]  /*2490*/  BSYNC.RECONVERGENT B2 ;  /* 0x0000000000027941 */ /* 0x000fea0003800200 */
.L_x_37:
[----:B------:R-:W-:-:S07]  /*24a0*/  IADD3 R37, PT, PT, R37, 0x1, RZ ;  /* 0x0000000125257810 */ /* 0x000fce0007ffe0ff */
.L_x_36:
[----:B------:R-:W-:Y:S05]  /*24b0*/  BSYNC.RECONVERGENT B0 ;  /* 0x0000000000007941 */ /* 0x000fea0003800200 */
.L_x_35:
[----:B------:R-:W0:Y:S01]  /*24c0*/  LDCU UR4, c[0x0][0x388] ;  /* 0x00007100ff0477ac */ /* 0x000e220008000800 */
[----:B------:R-:W-:Y:S01]  /*24d0*/  BSSY.RECONVERGENT B0, `(.L_x_43) ;  /* 0x00001e1000007945 */ /* 0x000fe20003800200 */
[----:B0-----:R-:W-:-:S13]  /*24e0*/  ISETP.GE.U32.AND P0, PT, R37, UR4, PT ;  /* 0x0000000425007c0c */ /* 0x001fda000bf06070 */
[----:B------:R-:W-:Y:S05]  /*24f0*/  @P0 BRA `(.L_x_44) ;  /* 0x0000001c00780947 */ /* 0x000fea0003800000 */
[C---:B------:R-:W-:Y:S01]  /*2500*/  VIADD R0, R37.reuse, -UR4 ;  /* 0x8000000425007c36 */ /* 0x040fe20008000000 */
[----:B------:R-:W-:Y:S01]  /*2510*/  BSSY.RECONVERGENT B2, `(.L_x_45) ;  /* 0x0000110000027945 */ /* 0x000fe20003800200 */
[----:B------:R-:W-:-:S03]  /*2520*/  IADD3 R2, PT, PT, -R37, UR4, RZ ;  /* 0x0000000425027c10 */ /* 0x000fc6000fffe1ff */
[----:B------:R-:W-:-:S13]  /*2530*/  ISETP.GT.U32.AND P0, PT, R0, -0x4, PT ;  /* 0xfffffffc0000780c */ /* 0x000fda0003f04070 */
[----:B------:R-:W-:Y:S05]  /*2540*/  @P0 BRA `(.L_x_46) ;  /* 0x0000001000300947 */ /* 0x000fea0003800000 */
[----:B------:R-:W0:Y:S01]  /*2550*/  LDC.64 R4, c[0x0][0x380] ;  /* 0x0000e000ff047b82 */ /* 0x000e220000000a00 */
[----:B------:R-:W-:-:S05]  /*2560*/  LOP3.LUT R0, R2, 0xfffffffc, RZ, 0xc0, !PT ;  /* 0xfffffffc02007812 */ /* 0x000fca00078ec0ff */
[----:B------:R-:W-:Y:S02]  /*2570*/  IMAD.MOV R0, RZ, RZ, -R0 ;  /* 0x000000ffff007224 */ /* 0x000fe400078e0a00 */
[----:B0-----:R-:W-:-:S03]  /*2580*/  IMAD.WIDE.U32 R4, R37, 0x38, R4 ;  /* 0x0000003825047825 */ /* 0x001fc600078e0004 */
[----:B------:R-:W-:-:S04]  /*2590*/  IADD3 R16, P0, PT, R4, 0x70, RZ ;  /* 0x0000007004107810 */ /* 0x000fc80007f1e0ff */
[----:B------:R-:W-:-:S09]  /*25a0*/  IADD3.X R17, PT, PT, RZ, R5, RZ, P0, !PT ;  /* 0x00000005ff117210 */ /* 0x000fd200007fe4ff */
.L_x_63:
        /* <DEDUP_REMOVED lines=38> */
.L_x_48:
[----:B------:R-:W-:Y:S05]  /*2810*/  BSYNC.RECONVERGENT B3 ;  /* 0x0000000000037941 */ /* 0x000fea0003800200 */
.L_x_47:
        /* <DEDUP_REMOVED lines=17> */
.L_x_50:
[----:B------:R-:W-:Y:S05]  /*2930*/  BSYNC.RECONVERGENT B3 ;  /* 0x0000000000037941 */ /* 0x000fea0003800200 */
.L_x_49:
        /* <DEDUP_REMOVED lines=45> */
.L_x_52:
[----:B------:R-:W-:Y:S05]  /*2c10*/  BSYNC.RECONVERGENT B3 ;  /* 0x0000000000037941 */ /* 0x000fea0003800200 */
.L_x_51:
        /* <DEDUP_REMOVED lines=17> */
.L_x_54:
[----:B------:R-:W-:Y:S05]  /*2d30*/  BSYNC.RECONVERGENT B3 ;  /* 0x0000000000037941 */ /* 0x000fea0003800200 */
.L_x_53:
        /* <DEDUP_REMOVED lines=45> */
.L_x_56:
[----:B------:R-:W-:Y:S05]  /*3010*/  BSYNC.RECONVERGENT B3 ;  /* 0x0000000000037941 */ /* 0x000fea0003800200 */
.L_x_55:
        /* <DEDUP_REMOVED lines=17> */
.L_x_58:
[----:B------:R-:W-:Y:S05]  /*3130*/  BSYNC.RECONVERGENT B3 ;  /* 0x0000000000037941 */ /* 0x000fea0003800200 */
.L_x_57:
        /* <DEDUP_REMOVED lines=23> */
[----:B------:R-:W-:Y:S01]  /*32b0*/  IMAD.MOV.U32 R18, RZ, RZ, 0x0 ;  /* 0x00000000ff127424 */ /* 0x000fe200078e00ff */
[----:B------:R-:W-:-:S06]  /*32c0*/  MOV R19, 0x3fd80000 ;  /* 0x3fd8000000137802 */ /* 0x000fcc0000000f00 */
        /* <DEDUP_REMOVED lines=20> */
.L_x_60:
[----:B------:R-:W-:Y:S05]  /*3410*/  BSYNC.RECONVERGENT B3 ;  /* 0x0000000000037941 */ /* 0x000fea0003800200 */
.L_x_59:
        /* <DEDUP_REMOVED lines=17> */
.L_x_62:
[----:B------:R-:W-:Y:S05]  /*3530*/  BSYNC.RECONVERGENT B3 ;  /* 0x0000000000037941 */ /* 0x000fea0003800200 */
.L_x_61:
[----:B------:R0:W2:Y:S01]  /*3540*/  LDG.E.64 R8, desc[UR6][R16.64+0x68] ;  /* 0x0000680610087981 */ /* 0x0000a2000c1e1b00 */
[----:B------:R-:W-:Y:S01]  /*3550*/  DMUL R4, R6, R6 ;  /* 0x0000000606047228 */ /* 0x000fe20000000000 */
[----:B------:R-:W-:Y:S01]  /*3560*/  IADD3 R0, PT, PT, R0, 0x4, RZ ;  /* 0x0000000400007810 */ /* 0x000fe20007ffe0ff */
[----:B------:R-:W-:-:S03]  /*3570*/  VIADD R37, R37, 0x4 ;  /* 0x0000000425257836 */ /* 0x000fc60000000000 */
[----:B------:R-:W-:-:S03]  /*3580*/  ISETP.NE.AND P0, PT, R0, RZ, PT ;  /* 0x000000ff0000720c */ /* 0x000fc60003f05270 */
        /* <DEDUP_REMOVED lines=8> */
.L_x_46:
[----:B------:R-:W-:Y:S05]  /*3610*/  BSYNC.RECONVERGENT B2 ;  /* 0x0000000000027941 */ /* 0x000fea0003800200 */
.L_x_45:
        /* <DEDUP_REMOVED lines=45> */
.L_x_67:
[----:B------:R-:W-:Y:S05]  /*38f0*/  BSYNC.RECONVERGENT B3 ;  /* 0x0000000000037941 */ /* 0x000fea0003800200 */
.L_x_66:
        /* <DEDUP_REMOVED lines=17> */
.L_x_69:
[----:B------:R-:W-:Y:S05]  /*3a10*/  BSYNC.RECONVERGENT B3 ;  /* 0x0000000000037941 */ /* 0x000fea0003800200 */
.L_x_68:
        /* <DEDUP_REMOVED lines=45> */
.L_x_71:
[----:B------:R-:W-:Y:S05]  /*3cf0*/  BSYNC.RECONVERGENT B3 ;  /* 0x0000000000037941 */ /* 0x000fea0003800200 */
.L_x_70:
        /* <DEDUP_REMOVED lines=17> */
.L_x_73:
[----:B------:R-:W-:Y:S05]  /*3e10*/  BSYNC.RECONVERGENT B3 ;  /* 0x0000000000037941 */ /* 0x000fea0003800200 */
.L_x_72:
        /* <DEDUP_REMOVED lines=8> */
.L_x_65:
[----:B------:R-:W-:Y:S05]  /*3ea0*/  BSYNC.RECONVERGENT B2 ;  /* 0x0000000000027941 */ /* 0x000fea0003800200 */
.L_x_64:
        /* <DEDUP_REMOVED lines=10> */
[----:B------:R-:W-:Y:S01]  /*3f50*/  BSSY.RECONVERGENT B2, `(.L_x_74) ;  /* 0x0000020000027945 */ /* 0x000fe20003800200 */
[----:B--2--5:R-:W-:-:S02]  /*3f60*/  DADD R12, -R12, R4 ;  /* 0x000000000c0c7229 */ /* 0x024fc40000000104 */
[----:B---3--:R-:W-:-:S06]  /*3f70*/  DADD R14, -R14, R2 ;  /* 0x000000000e0e7229 */ /* 0x008fcc0000000102 */
[----:B------:R-:W-:Y:S02]  /*3f80*/  DMUL R2, R12, R12 ;  /* 0x0000000c0c027228 */ /* 0x000fe40000000000 */
[----:B----4-:R-:W-:Y:S01]  /*3f90*/  DADD R10, -R10, R6 ;  /* 0x000000000a0a7229 */ /* 0x010fe20000000106 */
[----:B------:R-:W-:Y:S01]  /*3fa0*/  MOV R6, 0x0 ;  /* 0x0000000000067802 */ /* 0x000fe20000000f00 */
[----:B------:R-:W-:-:S04]  /*3fb0*/  IMAD.MOV.U32 R7, RZ, RZ, 0x3fd80000 ;  /* 0x3fd80000ff077424 */ /* 0x000fc800078e00ff */
        /* <DEDUP_REMOVED lines=25> */
.L_x_75:
[----:B------:R-:W-:Y:S05]  /*4150*/  BSYNC.RECONVERGENT B2 ;  /* 0x0000000000027941 */ /* 0x000fea0003800200 */
.L_x_74:
        /* <DEDUP_REMOVED lines=12> */
[----:B------:R-:W-:Y:S02]  /*4220*/  MOV R4, 0x4250 ;  /* 0x0000425000047802 */ /* 0x000fe40000000f00 */
[----:B------:R-:W-:-:S07]  /*4230*/  IADD3 R6, PT, PT, R6, -0x100000, RZ ;  /* 0xfff0000006067810 */ /* 0x000fce0007ffe0ff */
[----:B------:R-:W-:Y:S05]  /*4240*/  CALL.REL.NOINC `($__internal_0_$__cuda_sm20_dblrcp_rn_slowpath_v3) ;  /* 0x0000000000507944 */ /* 0x000fea0003c00000 */
[----:B------:R-:W-:-:S07]  /*4250*/  IMAD.MOV.U32 R7, RZ, RZ, R3 ;  /* 0x000000ffff077224 */ /* 0x000fce00078e0003 */
.L_x_77:
[----:B------:R-:W-:Y:S05]  /*4260*/  BSYNC.RECONVERGENT B2 ;  /* 0x0000000000027941 */ /* 0x000fea0003800200 */
.L_x_76:
[----:B------:R-:W2:Y:S01]  /*4270*/  LDG.E.64 R16, desc[UR6][R16.64+0x30] ;  /* 0x0000300610107981 */ /* 0x000ea2000c1e1b00 */
[----:B------:R-:W-:-:S08]  /*4280*/  DMUL R2, R6, R6 ;  /* 0x0000000606027228 */ /* 0x000fd00000000000 */
[----:B------:R-:W-:-:S08]  /*4290*/  DMUL R2, R2, R6 ;  /* 0x0000000602027228 */ /* 0x000fd00000000000 */
[----:B--2---:R-:W-:-:S08]  /*42a0*/  DMUL R2, R2, R16 ;  /* 0x0000001002027228 */ /* 0x004fd00000000000 */
[-C--:B------:R-:W-:Y:S02]  /*42b0*/  DFMA R20, R14, R2.reuse, R20 ;  /* 0x000000020e14722b */ /* 0x080fe40000000014 */
[-C--:B------:R-:W-:Y:S02]  /*42c0*/  DFMA R32, R12, R2.reuse, R32 ;  /* 0x000000020c20722b */ /* 0x080fe40000000020 */
[----:B------:R-:W-:-:S11]  /*42d0*/  DFMA R18, R10, R2, R18 ;  /* 0x000000020a12722b */ /* 0x000fd60000000012 */
.L_x_44:
[----:B------:R-:W-:Y:S05]  /*42e0*/  BSYNC.RECONVERGENT B0 ;  /* 0x0000000000007941 */ /* 0x000fea0003800200 */
.L_x_43:
[----:B------:R-:W0:Y:S08]  /*42f0*/  LDC.64 R2, c[0x0][0x390] ;  /* 0x0000e400ff027b82 */ /* 0x000e300000000a00 */
[----:B------:R-:W1:Y:S08]  /*4300*/  LDC.64 R4, c[0x0][0x398] ;  /* 0x0000e600ff047b82 */ /* 0x000e700000000a00 */
[----:B------:R-:W2:Y:S01]  /*4310*/  LDC.64 R6, c[0x0][0x3a0] ;  /* 0x0000e800ff067b82 */ /* 0x000ea20000000a00 */
[----:B0-----:R-:W-:-:S05]  /*4320*/  IMAD.WIDE R2, R40, 0x8, R2 ;  /* 0x0000000828027825 */ /* 0x001fca00078e0202 */
[----:B------:R-:W-:Y:S01]  /*4330*/  STG.E.64 desc[UR6][R2.64], R20 ;  /* 0x0000001402007986 */ /* 0x000fe2000c101b06 */
[----:B-1----:R-:W-:-:S05]  /*4340*/  IMAD.WIDE R4, R40, 0x8, R4 ;  /* 0x0000000828047825 */ /* 0x002fca00078e0204 */
[----:B------:R-:W-:Y:S01]  /*4350*/  STG.E.64 desc[UR6][R4.64], R32 ;  /* 0x0000002004007986 */ /* 0x000fe2000c101b06 */
[----:B--2---:R-:W-:-:S05]  /*4360*/  IMAD.WIDE R40, R40, 0x8, R6 ;  /* 0x0000000828287825 */ /* 0x004fca00078e0206 */
[----:B------:R-:W-:Y:S01]  /*4370*/  STG.E.64 desc[UR6][R40.64], R18 ;  /* 0x0000001228007986 */ /* 0x000fe2000c101b06 */
[----:B------:R-:W-:Y:S05]  /*4380*/  EXIT ;  /* 0x000000000000794d */ /* 0x000fea0003800000 */
        .weak           $__internal_0_$__cuda_sm20_dblrcp_rn_slowpath_v3
        .type           $__internal_0_$__cuda_sm20_dblrcp_rn_slowpath_v3,@function
        .size           $__internal_0_$__cuda_sm20_dblrcp_rn_slowpath_v3,($__internal_1_$__cuda_sm20_dsqrt_rn_f64_mediumpath_v1 - $__internal_0_$__cuda_sm20_dblrcp_rn_slowpath_v3)
$__internal_0_$__cuda_sm20_dblrcp_rn_slowpath_v3:
[----:B------:R-:W-:Y:S01]  /*4390*/  IMAD.MOV.U32 R9, RZ, RZ, R3 ;  /* 0x000000ffff097224 */ /* 0x000fe200078e0003 */
[----:B------:R-:W-:Y:S05]  /*43a0*/  BSSY.RECONVERGENT B1, `(.L_x_78) ;  /* 0x0000023000017945 */ /* 0x000fea0003800200 */
[----:B------:R-:W-:-:S14]  /*43b0*/  DSETP.GTU.AND P0, PT, |R8|, +INF , PT ;  /* 0x7ff000000800742a */ /* 0x000fdc0003f0c200 */
[----:B------:R-:W-:Y:S05]  /*43c0*/  @P0 BRA `(.L_x_79) ;  /* 0x0000000000780947 */ /* 0x000fea0003800000 */
[----:B------:R-:W-:-:S04]  /*43d0*/  LOP3.LUT R3, R3, 0x7fffffff, RZ, 0xc0, !PT ;  /* 0x7fffffff03037812 */ /* 0x000fc800078ec0ff */
[----:B------:R-:W-:-:S04]  /*43e0*/  IADD3 R5, PT, PT, R3, -0x1, RZ ;  /* 0xffffffff03057810 */ /* 0x000fc80007ffe0ff */
[----:B------:R-:W-:-:S13]  /*43f0*/  ISETP.GE.U32.AND P0, PT, R5, 0x7fefffff, PT ;  /* 0x7fefffff0500780c */ /* 0x000fda0003f06070 */
[----:B------:R-:W-:Y:S01]  /*4400*/  @P0 LOP3.LUT R39, R9, 0x7ff00000, RZ, 0x3c, !PT ;  /* 0x7ff0000009270812 */ /* 0x000fe200078e3cff */
[----:B------:R-:W-:Y:S01]  /*4410*/  @P0 IMAD.MOV.U32 R38, RZ, RZ, RZ ;  /* 0x000000ffff260224 */ /* 0x000fe200078e00ff */
[----:B------:R-:W-:Y:S06]  /*4420*/  @P0 BRA `(.L_x_80) ;  /* 0x0000000000680947 */ /* 0x000fec0003800000 */
[----:B------:R-:W-:-:S13]  /*4430*/  ISETP.GE.U32.AND P0, PT, R3, 0x1000001, PT ;  /* 0x010000010300780c */ /* 0x000fda0003f06070 */
[----:B------:R-:W-:Y:S05]  /*4440*/  @!P0 BRA `(.L_x_81) ;  /* 0x0000000000348947 */ /* 0x000fea0003800000 */
[----:B------:R-:W-:Y:S01]  /*4450*/  VIADD R39, R9, 0xc0200000 ;  /* 0xc020000009277836 */ /* 0x000fe20000000000 */
[----:B------:R-:W-:-:S03]  /*4460*/  MOV R38, R8 ;  /* 0x0000000800267202 */ /* 0x000fc60000000f00 */
[----:B------:R-:W0:Y:S03]  /*4470*/  MUFU.RCP64H R7, R39 ;  /* 0x0000002700077308 */ /* 0x000e260000001800 */
[----:B0-----:R-:W-:-:S08]  /*4480*/  DFMA R42, -R38, R6, 1 ;  /* 0x3ff00000262a742b */ /* 0x001fd00000000106 */
[----:B------:R-:W-:-:S08]  /*4490*/  DFMA R42, R42, R42, R42 ;  /* 0x0000002a2a2a722b */ /* 0x000fd0000000002a */
[----:B------:R-:W-:-:S08]  /*44a0*/  DFMA R42, R6, R42, R6 ;  /* 0x0000002a062a722b */ /* 0x000fd00000000006 */
[----:B------:R-:W-:-:S08]  /*44b0*/  DFMA R6, -R38, R42, 1 ;  /* 0x3ff000002606742b */ /* 0x000fd0000000012a */
[----:B------:R-:W-:-:S08]  /*44c0*/  DFMA R6, R42, R6, R42 ;  /* 0x000000062a06722b */ /* 0x000fd0000000002a */
[----:B------:R-:W-:-:S08]  /*44d0*/  DMUL R6, R6, 2.2250738585072013831e-308 ;  /* 0x0010000006067828 */ /* 0x000fd00000000000 */
[----:B------:R-:W-:-:S08]  /*44e0*/  DFMA R8, -R8, R6, 1 ;  /* 0x3ff000000808742b */ /* 0x000fd00000000106 */
[----:B------:R-:W-:-:S08]  /*44f0*/  DFMA R8, R8, R8, R8 ;  /* 0x000000080808722b */ /* 0x000fd00000000008 */
[----:B------:R-:W-:Y:S01]  /*4500*/  DFMA R38, R6, R8, R6 ;  /* 0x000000080626722b */ /* 0x000fe20000000006 */
[----:B------:R-:W-:Y:S10]  /*4510*/  BRA `(.L_x_80) ;  /* 0x00000000002c7947 */ /* 0x000ff40003800000 */
.L_x_81:
[----:B------:R-:W-:-:S06]  /*4520*/  DMUL R8, R8, 8.11296384146066816958e+31 ;  /* 0x4690000008087828 */ /* 0x000fcc0000000000 */
[----:B------:R-:W0:Y:S02]  /*4530*/  MUFU.RCP64H R7, R9 ;  /* 0x0000000900077308 */ /* 0x000e240000001800 */
[----:B0-----:R-:W-:-:S08]  /*4540*/  DFMA R38, -R8, R6, 1 ;  /* 0x3ff000000826742b */ /* 0x001fd00000000106 */
[----:B------:R-:W-:-:S08]  /*4550*/  DFMA R38, R38, R38, R38 ;  /* 0x000000262626722b */ /* 0x000fd00000000026 */
[----:B------:R-:W-:-:S08]  /*4560*/  DFMA R38, R6, R38, R6 ;  /* 0x000000260626722b */ /* 0x000fd00000000006 */
[----:B------:R-:W-:-:S08]  /*4570*/  DFMA R6, -R8, R38, 1 ;  /* 0x3ff000000806742b */ /* 0x000fd00000000126 */
[----:B------:R-:W-:-:S08]  /*4580*/  DFMA R6, R38, R6, R38 ;  /* 0x000000062606722b */ /* 0x000fd00000000026 */
[----:B------:R-:W-:Y:S01]  /*4590*/  DMUL R38, R6, 8.11296384146066816958e+31 ;  /* 0x4690000006267828 */ /* 0x000fe20000000000 */
[----:B------:R-:W-:Y:S10]  /*45a0*/  BRA `(.L_x_80) ;  /* 0x0000000000087947 */ /* 0x000ff40003800000 */
.L_x_79:
[----:B------:R-:W-:Y:S01]  /*45b0*/  LOP3.LUT R39, R9, 0x80000, RZ, 0xfc, !PT ;  /* 0x0008000009277812 */ /* 0x000fe200078efcff */
[----:B------:R-:W-:-:S07]  /*45c0*/  IMAD.MOV.U32 R38, RZ, RZ, R8 ;  /* 0x000000ffff267224 */ /* 0x000fce00078e0008 */
.L_x_80:
[----:B------:R-:W-:Y:S05]  /*45d0*/  BSYNC.RECONVERGENT B1 ;  /* 0x0000000000017941 */ /* 0x000fea0003800200 */
.L_x_78:
[----:B------:R-:W-:Y:S01]  /*45e0*/  IMAD.MOV.U32 R5, RZ, RZ, 0x0 ;  /* 0x00000000ff057424 */ /* 0x000fe200078e00ff */
[----:B------:R-:W-:Y:S01]  /*45f0*/  MOV R3, R39 ;  /* 0x0000002700037202 */ /* 0x000fe20000000f00 */
[----:B------:R-:W-:Y:S02]  /*4600*/  IMAD.MOV.U32 R6, RZ, RZ, R38 ;  /* 0x000000ffff067224 */ /* 0x000fe400078e0026 */
[----:B------:R-:W-:Y:S05]  /*4610*/  RET.REL.NODEC R4 `(_Z20compute_accelerationPK4BodyiPdS2_S2_) ;  /* 0xffffffb804787950 */ /* 0x000fea0003c3ffff */
        .weak           $__internal_1_$__cuda_sm20_dsqrt_rn_f64_mediumpath_v1
        .type           $__internal_1_$__cuda_sm20_dsqrt_rn_f64_mediumpath_v1,@function
        .size           $__internal_1_$__cuda_sm20_dsqrt_rn_f64_mediumpath_v1,(.L_x_88 - $__internal_1_$__cuda_sm20_dsqrt_rn_f64_mediumpath_v1)
$__internal_1_$__cuda_sm20_dsqrt_rn_f64_mediumpath_v1:
[----:B------:R-:W-:Y:S01]  /*4620*/  ISETP.GE.U32.AND P0, PT, R4, -0x3400000, PT ;  /* 0xfcc000000400780c */ /* 0x000fe20003f06070 */
[----:B------:R-:W-:Y:S01]  /*4630*/  BSSY.RECONVERGENT B1, `(.L_x_82) ;  /* 0x0000028000017945 */ /* 0x000fe20003800200 */
[----:B------:R-:W-:Y:S01]  /*4640*/  MOV R45, R9 ;  /* 0x00000009002d7202 */ /* 0x000fe20000000f00 */
[----:B------:R-:W-:Y:S01]  /*4650*/  IMAD.MOV.U32 R9, RZ, RZ, R7 ;  /* 0x000000ffff097224 */ /* 0x000fe200078e0007 */
[----:B------:R-:W-:Y:S01]  /*4660*/  MOV R7, R5 ;  /* 0x0000000500077202 */ /* 0x000fe20000000f00 */
[----:B------:R-:W-:Y:S02]  /*4670*/  IMAD.MOV.U32 R44, RZ, RZ, R36 ;  /* 0x000000ffff2c7224 */ /* 0x000fe400078e0024 */
[----:B------:R-:W-:-:S06]  /*4680*/  IMAD.MOV.U32 R39, RZ, RZ, R3 ;  /* 0x000000ffff277224 */ /* 0x000fcc00078e0003 */
[----:B------:R-:W-:Y:S05]  /*4690*/  @!P0 BRA `(.L_x_83) ;  /* 0x0000000000208947 */ /* 0x000fea0003800000 */
[----:B------:R-:W-:-:S10]  /*46a0*/  DFMA.RM R6, R8, R38, R6 ;  /* 0x000000260806722b */ /* 0x000fd40000004006 */
[----:B------:R-:W-:-:S05]  /*46b0*/  IADD3 R4, P0, PT, R6, 0x1, RZ ;  /* 0x0000000106047810 */ /* 0x000fca0007f1e0ff */
[----:B------:R-:W-:-:S06]  /*46c0*/  IMAD.X R5, RZ, RZ, R7, P0 ;  /* 0x000000ffff057224 */ /* 0x000fcc00000e0607 */
[----:B------:R-:W-:-:S08]  /*46d0*/  DFMA.RP R44, -R6, R4, R44 ;  /* 0x00000004062c722b */ /* 0x000fd0000000812c */
[----:B------:R-:W-:-:S06]  /*46e0*/  DSETP.GT.AND P0, PT, R44, RZ, PT ;  /* 0x000000ff2c00722a */ /* 0x000fcc0003f04000 */
[----:B------:R-:W-:Y:S02]  /*46f0*/  FSEL R4, R4, R6, P0 ;  /* 0x0000000604047208 */ /* 0x000fe40000000000 */
[----:B------:R-:W-:Y:S01]  /*4700*/  FSEL R5, R5, R7, P0 ;  /* 0x0000000705057208 */ /* 0x000fe20000000000 */
[----:B------:R-:W-:Y:S06]  /*4710*/  BRA `(.L_x_84) ;  /* 0x0000000000647947 */ /* 0x000fec0003800000 */
.L_x_83:
[----:B------:R-:W-:-:S14]  /*4720*/  DSETP.NE.AND P0, PT, R44, RZ, PT ;  /* 0x000000ff2c00722a */ /* 0x000fdc0003f05000 */
[----:B------:R-:W-:Y:S05]  /*4730*/  @!P0 BRA `(.L_x_85) ;  /* 0x0000000000588947 */ /* 0x000fea0003800000 */
[----:B------:R-:W-:-:S13]  /*4740*/  ISETP.GE.AND P0, PT, R45, RZ, PT ;  /* 0x000000ff2d00720c */ /* 0x000fda0003f06270 */
[----:B------:R-:W-:Y:S01]  /*4750*/  @!P0 IMAD.MOV.U32 R4, RZ, RZ, 0x0 ;  /* 0x00000000ff048424 */ /* 0x000fe200078e00ff */
[----:B------:R-:W-:Y:S01]  /*4760*/  @!P0 MOV R5, 0xfff80000 ;  /* 0xfff8000000058802 */ /* 0x000fe20000000f00 */
[----:B------:R-:W-:Y:S06]  /*4770*/  @!P0 BRA `(.L_x_84) ;  /* 0x00000000004c8947 */ /* 0x000fec0003800000 */
[----:B------:R-:W-:-:S13]  /*4780*/  ISETP.GT.AND P0, PT, R45, 0x7fefffff, PT ;  /* 0x7fefffff2d00780c */ /* 0x000fda0003f04270 */
[----:B------:R-:W-:Y:S05]  /*4790*/  @P0 BRA `(.L_x_85) ;  /* 0x0000000000400947 */ /* 0x000fea0003800000 */
[----:B------:R-:W-:Y:S01]  /*47a0*/  DMUL R44, R44, 8.11296384146066816958e+31 ;  /* 0x469000002c2c7828 */ /* 0x000fe20000000000 */
[----:B------:R-:W-:Y:S01]  /*47b0*/  IMAD.MOV.U32 R8, RZ, RZ, RZ ;  /* 0x000000ffff087224 */ /* 0x000fe200078e00ff */
[----:B------:R-:W-:Y:S01]  /*47c0*/  MOV R5, 0x3fd80000 ;  /* 0x3fd8000000057802 */ /* 0x000fe20000000f00 */
[----:B------:R-:W-:-:S03]  /*47d0*/  IMAD.MOV.U32 R4, RZ, RZ, 0x0 ;  /* 0x00000000ff047424 */ /* 0x000fc600078e00ff */
[----:B------:R-:W0:Y:S02]  /*47e0*/  MUFU.RSQ64H R9, R45 ;  /* 0x0000002d00097308 */ /* 0x000e240000001c00 */
[----:B0-----:R-:W-:-:S08]  /*47f0*/  DMUL R6, R8, R8 ;  /* 0x0000000808067228 */ /* 0x001fd00000000000 */
[----:B------:R-:W-:-:S08]  /*4800*/  DFMA R6, R44, -R6, 1 ;  /* 0x3ff000002c06742b */ /* 0x000fd00000000806 */
[----:B------:R-:W-:Y:S02]  /*4810*/  DFMA R4, R6, R4, 0.5 ;  /* 0x3fe000000604742b */ /* 0x000fe40000000004 */
[----:B------:R-:W-:-:S08]  /*4820*/  DMUL R6, R8, R6 ;  /* 0x0000000608067228 */ /* 0x000fd00000000000 */
[----:B------:R-:W-:-:S08]  /*4830*/  DFMA R6, R4, R6, R8 ;  /* 0x000000060406722b */ /* 0x000fd00000000008 */
[----:B------:R-:W-:Y:S02]  /*4840*/  DMUL R4, R44, R6 ;  /* 0x000000062c047228 */ /* 0x000fe40000000000 */
[----:B------:R-:W-:-:S06]  /*4850*/  VIADD R7, R7, 0xfff00000 ;  /* 0xfff0000007077836 */ /* 0x000fcc0000000000 */
[----:B------:R-:W-:-:S08]  /*4860*/  DFMA R8, R4, -R4, R44 ;  /* 0x800000040408722b */ /* 0x000fd0000000002c */
[----:B------:R-:W-:-:S10]  /*4870*/  DFMA R4, R6, R8, R4 ;  /* 0x000000080604722b */ /* 0x000fd40000000004 */
[----:B------:R-:W-:Y:S01]  /*4880*/  VIADD R5, R5, 0xfcb00000 ;  /* 0xfcb0000005057836 */ /* 0x000fe20000000000 */
[----:B------:R-:W-:Y:S06]  /*4890*/  BRA `(.L_x_84) ;  /* 0x0000000000047947 */ /* 0x000fec0003800000 */
.L_x_85:
[----:B------:R-:W-:-:S11]  /*48a0*/  DADD R4, R44, R44 ;  /* 0x000000002c047229 */ /* 0x000fd6000000002c */
.L_x_84:
[----:B------:R-:W-:Y:S05]  /*48b0*/  BSYNC.RECONVERGENT B1 ;  /* 0x0000000000017941 */ /* 0x000fea0003800200 */
.L_x_82:
[----:B------:R-:W-:Y:S01]  /*48c0*/  IMAD.MOV.U32 R43, RZ, RZ, 0x0 ;  /* 0x00000000ff2b7424 */ /* 0x000fe200078e00ff */
[----:B------:R-:W-:-:S03]  /*48d0*/  MOV R3, R5 ;  /* 0x0000000500037202 */ /* 0x000fc60000000f00 */
[----:B------:R-:W-:Y:S05]  /*48e0*/  RET.REL.NODEC R42 `(_Z20compute_accelerationPK4BodyiPdS2_S2_) ;  /* 0xffffffb42ac47950 */ /* 0x000fea0003c3ffff */
.L_x_86:
[----:B------:R-:W-:-:S00]  /*48f0*/  BRA `(.L_x_86) ;  /* 0xfffffffc00fc7947 */ /* 0x000fc0000383ffff */
[----:B------:R-:W-:-:S00]  /*4900*/  NOP ;  /* 0x0000000000007918 */ /* 0x000fc00000000000 */
[----:B------:R-:W-:-:S00]  /*4910*/  NOP ;  /* 0x0000000000007918 */ /* 0x000fc00000000000 */
[----:B------:R-:W-:-:S00]  /*4920*/  NOP ;  /* 0x0000000000007918 */ /* 0x000fc00000000000 */
[----:B------:R-:W-:-:S00]  /*4930*/  NOP ;  /* 0x0000000000007918 */ /* 0x000fc00000000000 */
[----:B------:R-:W-:-:S00]  /*4940*/  NOP ;  /* 0x0000000000007918 */ /* 0x000fc00000000000 */
[----:B------:R-:W-:-:S00]  /*4950*/  NOP ;  /* 0x0000000000007918 */ /* 0x000fc00000000000 */
[----:B------:R-:W-:-:S00]  /*4960*/  NOP ;  /* 0x0000000000007918 */ /* 0x000fc00000000000 */
[----:B------:R-:W-:-:S00]  /*4970*/  NOP ;  /* 0x0000000000007918 */ /* 0x000fc00000000000 */
.L_x_88:


//--------------------- .nv.shared.reserved.0     --------------------------
	.section	.nv.shared.reserved.0,"aw",@nobits
	.weak		__nv_reservedSMEM_offset_0_alias
	.size		__nv_reservedSMEM_offset_0_alias, 0, 64
	.other		__nv_reservedSMEM_offset_0_alias,@"STO_CUDA_RESERVED_SHARED STV_DEFAULT"
__nv_reservedSMEM_offset_0_alias:
	.zero		0
	.zero		64


//--------------------- .nv.constant0._Z20compute_accelerationPK4BodyiPdS2_S2_ --------------------------
	.section	.nv.constant0._Z20compute_accelerationPK4BodyiPdS2_S2_,"a",@progbits
	.sectionflags	@""
	.align	4
.nv.constant0._Z20compute_accelerationPK4BodyiPdS2_S2_:
	.zero		936


//--------------------- SYMBOLS --------------------------

	.type		.nv.reservedSmem.offset0,@object
	.size		.nv.reservedSmem.offset0,0x4
